	.target	sm_100a

	.elftype	@"ET_EXEC"


//--------------------- .note.nv.tkinfo           --------------------------
	.section	.note.nv.tkinfo,"",@"SHT_NOTE"
	.sectionflags	@"SHF_NOTE_NV_TKINFO"
	.tkinfo
        /*0018*/ 	.word	0x00000002
        /*0030*/ 	.string	""
        /*0030*/ 	.string	"ptxas"
        /*0030*/ 	.string	"Cuda compilation tools, release 13.0, V13.0.88"
        /*0030*/ 	.string	"Build cuda_13.0.r13.0/compiler.36424714_0"
        /*0030*/ 	.string	"-arch sm_100a -m 64 "



//--------------------- .note.nv.cuinfo           --------------------------
	.section	.note.nv.cuinfo,"",@"SHT_NOTE"
	.sectionflags	@"SHF_NOTE_NV_CUINFO"
        /*0018*/ 	.short	0x0002
        /*001a*/ 	.short	0x0064
        /*001c*/ 	.short	0x0082
	.zero		2


//--------------------- .nv.info                  --------------------------
	.section	.nv.info,"",@"SHT_CUDA_INFO"
	.align	4


	//----- nvinfo : EIATTR_REGCOUNT
	.align		4
        /*0000*/ 	.byte	0x04, 0x2f
        /*0002*/ 	.short	(.L_19 - .L_18)
	.align		4
.L_18:
        /*0004*/ 	.word	index@(_ZN7cutlass13device_kernelINS_4gemm6kernel13GemmUniversalIN4cute5tupleIJiiiiEEENS1_10collective13CollectiveMmaINS1_35MainloopSm100TmaUmmaWarpSpecializedILi8ELi2ELi4ENS5_IJNS4_1CILi2EEENSA_ILi4EEENSA_ILi1EEEEEEEENS5_IJNSA_ILi256EEENSA_ILi128EEESH_EEENS_12float_e4m3_tENS5_IJlSD_lEEESJ_SK_NS4_8TiledMMAINS4_8MMA_AtomIJNS4_10MMA_TraitsINS4_25SM100_MMA_F8F6F4_2x1SM_SSEJSJ_SJ_fSG_SH_NS4_17integral_constantINS4_4UMMA5MajorELSR_0EEESS_NSP_INSQ_7ScaleInELST_0EEESU_EEEEEENS4_6LayoutINS5_IJSD_SD_SD_EEENS5_IJNSA_ILi0EEESZ_SZ_EEEEENS5_IJNS4_10UnderscoreES12_S12_EEEEENS4_28SM100_TMA_2SM_LOAD_MULTICASTENS4_14ComposedLayoutINS4_7SwizzleILi3ELi4ELi3EEENS4_18smem_ptr_flag_bitsILi8EEENSX_INS5_IJNSA_ILi8EEESH_EEENS5_IJSH_SD_EEEEEEEvNS4_8identityENS4_18SM100_TMA_2SM_LOADES1F_vS1G_EENS_8epilogue10collective18CollectiveEpilogueINS1J_23Sm100TmaWarpSpecializedILi2ELi2ELi64ELb0ELb0EEEJNS5_IJSH_SH_SH_EEENS5_IJNSX_ISH_SD_EENSX_INSA_ILi64EEESD_EEEEESJ_SK_SJ_SK_NS1J_6fusion15FusionCallbacksIS1N_NS1T_17LinearCombinationISJ_fSJ_fLNS_15FloatRoundStyleE2EEES1O_S1S_JEEENS4_5SM1004TMEM4LOAD26SM100_TMEM_LOAD_32dp32b64xENS4_13SM90_TMA_LOADENS16_INS17_ILi2ELi4ELi3EEES1A_NSX_INS5_IJS1B_S1Q_EEENS5_IJS1Q_SD_EEEEEEENS4_39AutoVectorizingCopyWithAssumedAlignmentILi128EEENS4_14SM90_TMA_STOREES28_S2A_S2A_EEEvvEEEEvNT_6ParamsE)
        /*0008*/ 	.word	0x000000d0


	//----- nvinfo : EIATTR_FRAME_SIZE
	.align		4
.L_19:
        /*000c*/ 	.byte	0x04, 0x11
        /*000e*/ 	.short	(.L_21 - .L_20)
	.align		4
.L_20:
        /*0010*/ 	.word	index@($__internal_2_$__cuda_sm10x_tcgen05_guardrail_trap_unallocated_columns_being_dealloced)
        /*0014*/ 	.word	0x00000000


	//----- nvinfo : EIATTR_FRAME_SIZE
	.align		4
.L_21:
        /*0018*/ 	.byte	0x04, 0x11
        /*001a*/ 	.short	(.L_23 - .L_22)
	.align		4
.L_22:
        /*001c*/ 	.word	index@($__internal_1_$__cuda_sm10x_tcgen05_guardrail_trap_phase_invalid_during_alloc)
        /*0020*/ 	.word	0x00000000


	//----- nvinfo : EIATTR_FRAME_SIZE
	.align		4
.L_23:
        /*0024*/ 	.byte	0x04, 0x11
        /*0026*/ 	.short	(.L_25 - .L_24)
	.align		4
.L_24:
        /*0028*/ 	.word	index@($__internal_0_$__cuda_sm10x_tcgen05_guardrail_trap_col_being_dealloced_not_returned_by_alloc)
        /*002c*/ 	.word	0x00000000


	//----- nvinfo : EIATTR_FRAME_SIZE
	.align		4
.L_25:
        /*0030*/ 	.byte	0x04, 0x11
        /*0032*/ 	.short	(.L_27 - .L_26)
	.align		4
.L_26:
        /*0034*/ 	.word	index@(_ZN7cutlass13device_kernelINS_4gemm6kernel13GemmUniversalIN4cute5tupleIJiiiiEEENS1_10collective13CollectiveMmaINS1_35MainloopSm100TmaUmmaWarpSpecializedILi8ELi2ELi4ENS5_IJNS4_1CILi2EEENSA_ILi4EEENSA_ILi1EEEEEEEENS5_IJNSA_ILi256EEENSA_ILi128EEESH_EEENS_12float_e4m3_tENS5_IJlSD_lEEESJ_SK_NS4_8TiledMMAINS4_8MMA_AtomIJNS4_10MMA_TraitsINS4_25SM100_MMA_F8F6F4_2x1SM_SSEJSJ_SJ_fSG_SH_NS4_17integral_constantINS4_4UMMA5MajorELSR_0EEESS_NSP_INSQ_7ScaleInELST_0EEESU_EEEEEENS4_6LayoutINS5_IJSD_SD_SD_EEENS5_IJNSA_ILi0EEESZ_SZ_EEEEENS5_IJNS4_10UnderscoreES12_S12_EEEEENS4_28SM100_TMA_2SM_LOAD_MULTICASTENS4_14ComposedLayoutINS4_7SwizzleILi3ELi4ELi3EEENS4_18smem_ptr_flag_bitsILi8EEENSX_INS5_IJNSA_ILi8EEESH_EEENS5_IJSH_SD_EEEEEEEvNS4_8identityENS4_18SM100_TMA_2SM_LOADES1F_vS1G_EENS_8epilogue10collective18CollectiveEpilogueINS1J_23Sm100TmaWarpSpecializedILi2ELi2ELi64ELb0ELb0EEEJNS5_IJSH_SH_SH_EEENS5_IJNSX_ISH_SD_EENSX_INSA_ILi64EEESD_EEEEESJ_SK_SJ_SK_NS1J_6fusion15FusionCallbacksIS1N_NS1T_17LinearCombinationISJ_fSJ_fLNS_15FloatRoundStyleE2EEES1O_S1S_JEEENS4_5SM1004TMEM4LOAD26SM100_TMEM_LOAD_32dp32b64xENS4_13SM90_TMA_LOADENS16_INS17_ILi2ELi4ELi3EEES1A_NSX_INS5_IJS1B_S1Q_EEENS5_IJS1Q_SD_EEEEEEENS4_39AutoVectorizingCopyWithAssumedAlignmentILi128EEENS4_14SM90_TMA_STOREES28_S2A_S2A_EEEvvEEEEvNT_6ParamsE)
        /*0038*/ 	.word	0x00000000


	//----- nvinfo : EIATTR_MIN_STACK_SIZE
	.align		4
.L_27:
        /*003c*/ 	.byte	0x04, 0x12
        /*003e*/ 	.short	(.L_29 - .L_28)
	.align		4
.L_28:
        /*0040*/ 	.word	index@(_ZN7cutlass13device_kernelINS_4gemm6kernel13GemmUniversalIN4cute5tupleIJiiiiEEENS1_10collective13CollectiveMmaINS1_35MainloopSm100TmaUmmaWarpSpecializedILi8ELi2ELi4ENS5_IJNS4_1CILi2EEENSA_ILi4EEENSA_ILi1EEEEEEEENS5_IJNSA_ILi256EEENSA_ILi128EEESH_EEENS_12float_e4m3_tENS5_IJlSD_lEEESJ_SK_NS4_8TiledMMAINS4_8MMA_AtomIJNS4_10MMA_TraitsINS4_25SM100_MMA_F8F6F4_2x1SM_SSEJSJ_SJ_fSG_SH_NS4_17integral_constantINS4_4UMMA5MajorELSR_0EEESS_NSP_INSQ_7ScaleInELST_0EEESU_EEEEEENS4_6LayoutINS5_IJSD_SD_SD_EEENS5_IJNSA_ILi0EEESZ_SZ_EEEEENS5_IJNS4_10UnderscoreES12_S12_EEEEENS4_28SM100_TMA_2SM_LOAD_MULTICASTENS4_14ComposedLayoutINS4_7SwizzleILi3ELi4ELi3EEENS4_18smem_ptr_flag_bitsILi8EEENSX_INS5_IJNSA_ILi8EEESH_EEENS5_IJSH_SD_EEEEEEEvNS4_8identityENS4_18SM100_TMA_2SM_LOADES1F_vS1G_EENS_8epilogue10collective18CollectiveEpilogueINS1J_23Sm100TmaWarpSpecializedILi2ELi2ELi64ELb0ELb0EEEJNS5_IJSH_SH_SH_EEENS5_IJNSX_ISH_SD_EENSX_INSA_ILi64EEESD_EEEEESJ_SK_SJ_SK_NS1J_6fusion15FusionCallbacksIS1N_NS1T_17LinearCombinationISJ_fSJ_fLNS_15FloatRoundStyleE2EEES1O_S1S_JEEENS4_5SM1004TMEM4LOAD26SM100_TMEM_LOAD_32dp32b64xENS4_13SM90_TMA_LOADENS16_INS17_ILi2ELi4ELi3EEES1A_NSX_INS5_IJS1B_S1Q_EEENS5_IJS1Q_SD_EEEEEEENS4_39AutoVectorizingCopyWithAssumedAlignmentILi128EEENS4_14SM90_TMA_STOREES28_S2A_S2A_EEEvvEEEEvNT_6ParamsE)
        /*0044*/ 	.word	0x00000000
.L_29:


//--------------------- .nv.compat                --------------------------
	.section	.nv.compat,"",@"SHT_CUDA_COMPAT_INFO"
	.align	4
        /*0000*/ 	.byte	0x02, 0x09, 0x01, 0x00, 0x02, 0x02, 0x02, 0x00, 0x02, 0x05, 0x05, 0x00, 0x03, 0x07, 0x01, 0x01
        /*0010*/ 	.byte	0x02, 0x03, 0x01, 0x00, 0x02, 0x06, 0x01, 0x00, 0x04, 0x0b, 0x08, 0x00, 0x09, 0x00, 0x00, 0x00
        /*0020*/ 	.byte	0x00, 0x00, 0x00, 0x00


//--------------------- .nv.info._ZN7cutlass13device_kernelINS_4gemm6kernel13GemmUniversalIN4cute5tupleIJiiiiEEENS1_10collective13CollectiveMmaINS1_35MainloopSm100TmaUmmaWarpSpecializedILi8ELi2ELi4ENS5_IJNS4_1CILi2EEENSA_ILi4EEENSA_ILi1EEEEEEEENS5_IJNSA_ILi256EEENSA_ILi128EEESH_EEENS_12float_e4m3_tENS5_IJlSD_lEEESJ_SK_NS4_8TiledMMAINS4_8MMA_AtomIJNS4_10MMA_TraitsINS4_25SM100_MMA_F8F6F4_2x1SM_SSEJSJ_SJ_fSG_SH_NS4_17integral_constantINS4_4UMMA5MajorELSR_0EEESS_NSP_INSQ_7ScaleInELST_0EEESU_EEEEEENS4_6LayoutINS5_IJSD_SD_SD_EEENS5_IJNSA_ILi0EEESZ_SZ_EEEEENS5_IJNS4_10UnderscoreES12_S12_EEEEENS4_28SM100_TMA_2SM_LOAD_MULTICASTENS4_14ComposedLayoutINS4_7SwizzleILi3ELi4ELi3EEENS4_18smem_ptr_flag_bitsILi8EEENSX_INS5_IJNSA_ILi8EEESH_EEENS5_IJSH_SD_EEEEEEEvNS4_8identityENS4_18SM100_TMA_2SM_LOADES1F_vS1G_EENS_8epilogue10collective18CollectiveEpilogueINS1J_23Sm100TmaWarpSpecializedILi2ELi2ELi64ELb0ELb0EEEJNS5_IJSH_SH_SH_EEENS5_IJNSX_ISH_SD_EENSX_INSA_ILi64EEESD_EEEEESJ_SK_SJ_SK_NS1J_6fusion15FusionCallbacksIS1N_NS1T_17LinearCombinationISJ_fSJ_fLNS_15FloatRoundStyleE2EEES1O_S1S_JEEENS4_5SM1004TMEM4LOAD26SM100_TMEM_LOAD_32dp32b64xENS4_13SM90_TMA_LOADENS16_INS17_ILi2ELi4ELi3EEES1A_NSX_INS5_IJS1B_S1Q_EEENS5_IJS1Q_SD_EEEEEEENS4_39AutoVectorizingCopyWithAssumedAlignmentILi128EEENS4_14SM90_TMA_STOREES28_S2A_S2A_EEEvvEEEEvNT_6ParamsE --------------------------
	.section	.nv.info._ZN7cutlass13device_kernelINS_4gemm6kernel13GemmUniversalIN4cute5tupleIJiiiiEEENS1_10collective13CollectiveMmaINS1_35MainloopSm100TmaUmmaWarpSpecializedILi8ELi2ELi4ENS5_IJNS4_1CILi2EEENSA_ILi4EEENSA_ILi1EEEEEEEENS5_IJNSA_ILi256EEENSA_ILi128EEESH_EEENS_12float_e4m3_tENS5_IJlSD_lEEESJ_SK_NS4_8TiledMMAINS4_8MMA_AtomIJNS4_10MMA_TraitsINS4_25SM100_MMA_F8F6F4_2x1SM_SSEJSJ_SJ_fSG_SH_NS4_17integral_constantINS4_4UMMA5MajorELSR_0EEESS_NSP_INSQ_7ScaleInELST_0EEESU_EEEEEENS4_6LayoutINS5_IJSD_SD_SD_EEENS5_IJNSA_ILi0EEESZ_SZ_EEEEENS5_IJNS4_10UnderscoreES12_S12_EEEEENS4_28SM100_TMA_2SM_LOAD_MULTICASTENS4_14ComposedLayoutINS4_7SwizzleILi3ELi4ELi3EEENS4_18smem_ptr_flag_bitsILi8EEENSX_INS5_IJNSA_ILi8EEESH_EEENS5_IJSH_SD_EEEEEEEvNS4_8identityENS4_18SM100_TMA_2SM_LOADES1F_vS1G_EENS_8epilogue10collective18CollectiveEpilogueINS1J_23Sm100TmaWarpSpecializedILi2ELi2ELi64ELb0ELb0EEEJNS5_IJSH_SH_SH_EEENS5_IJNSX_ISH_SD_EENSX_INSA_ILi64EEESD_EEEEESJ_SK_SJ_SK_NS1J_6fusion15FusionCallbacksIS1N_NS1T_17LinearCombinationISJ_fSJ_fLNS_15FloatRoundStyleE2EEES1O_S1S_JEEENS4_5SM1004TMEM4LOAD26SM100_TMEM_LOAD_32dp32b64xENS4_13SM90_TMA_LOADENS16_INS17_ILi2ELi4ELi3EEES1A_NSX_INS5_IJS1B_S1Q_EEENS5_IJS1Q_SD_EEEEEEENS4_39AutoVectorizingCopyWithAssumedAlignmentILi128EEENS4_14SM90_TMA_STOREES28_S2A_S2A_EEEvvEEEEvNT_6ParamsE,"",@"SHT_CUDA_INFO"
	.sectionflags	@""
	.align	4


	//----- nvinfo : EIATTR_CUDA_API_VERSION
	.align		4
        /*0000*/ 	.byte	0x04, 0x37
        /*0002*/ 	.short	(.L_31 - .L_30)
.L_30:
        /*0004*/ 	.word	0x00000082


	//----- nvinfo : EIATTR_KPARAM_INFO
	.align		4
.L_31:
        /*0008*/ 	.byte	0x04, 0x17
        /*000a*/ 	.short	(.L_33 - .L_32)
.L_32:
        /*000c*/ 	.word	0x00000000
        /*0010*/ 	.short	0x0000
        /*0012*/ 	.short	0x0000
        /*0014*/ 	.byte	0x00, 0xf0, 0x01, 0x20


	//----- nvinfo : EIATTR_AT_ENTRY_FRAGMENTS
	.align		4
.L_33:
        /*0018*/ 	.byte	0x04, 0x4f
        /*001a*/ 	.short	(.L_35 - .L_34)


	//   ....[0]....
.L_34:
        /*001c*/ 	.word	0x00000007


	//----- nvinfo : EIATTR_RESERVED_SMEM_USED
	.align		4
.L_35:
        /*0020*/ 	.byte	0x01, 0x41
	.zero		2


	//----- nvinfo : EIATTR_SPARSE_MMA_MASK
	.align		4
        /*0024*/ 	.byte	0x03, 0x50
        /*0026*/ 	.short	0x0000


	//----- nvinfo : EIATTR_TCGEN05_2CTA_USED
	.align		4
        /*0028*/ 	.byte	0x01, 0x52
	.zero		2


	//----- nvinfo : EIATTR_MAXREG_COUNT
	.align		4
        /*002c*/ 	.byte	0x03, 0x1b
        /*002e*/ 	.short	0x00ff


	//----- nvinfo : EIATTR_NUM_BARRIERS
	.align		4
        /*0030*/ 	.byte	0x02, 0x4c
        /*0032*/ 	.byte	0x07
	.zero		1


	//----- nvinfo : EIATTR_EXTERNS
	.align		4
        /*0034*/ 	.byte	0x04, 0x0f
        /*0036*/ 	.short	(.L_37 - .L_36)


	//   ....[0]....
	.align		4
.L_36:
        /*0038*/ 	.word	index@(__assertfail)


	//----- nvinfo : EIATTR_MERCURY_ISA_VERSION
	.align		4
.L_37:
        /*003c*/ 	.byte	0x03, 0x5f
        /*003e*/ 	.short	0x0101


	//----- nvinfo : EIATTR_INT_WARP_WIDE_INSTR_OFFSETS
	.align		4
        /*0040*/ 	.byte	0x04, 0x31
        /*0042*/ 	.short	(.L_39 - .L_38)


	//   ....[0]....
.L_38:
        /*0044*/ 	.word	0x00000da0


	//   ....[1]....
        /*0048*/ 	.word	0x00000e40


	//   ....[2]....
        /*004c*/ 	.word	0x00004550


	//   ....[3]....
        /*0050*/ 	.word	0x00004570


	//   ....[4]....
        /*0054*/ 	.word	0x000045a0


	//   ....[5]....
        /*0058*/ 	.word	0x000050d0


	//   ....[6]....
        /*005c*/ 	.word	0x00005140


	//   ....[7]....
        /*0060*/ 	.word	0x00005210


	//   ....[8]....
        /*0064*/ 	.word	0x000052c0


	//----- nvinfo : EIATTR_COOP_GROUP_MASK_REGIDS
	.align		4
.L_39:
        /*0068*/ 	.byte	0x04, 0x29
        /*006a*/ 	.short	(.L_41 - .L_40)


	//   ....[0]....
.L_40:
        /*006c*/ 	.word	0xffffffff


	//   ....[1]....
        /*0070*/ 	.word	0xffffffff


	//   ....[2]....
        /*0074*/ 	.word	0xffffffff


	//   ....[3]....
        /*0078*/ 	.word	0xffffffff


	//   ....[4]....
        /*007c*/ 	.word	0xffffffff


	//   ....[5]....
        /*0080*/ 	.word	0xffffffff


	//   ....[6]....
        /*0084*/ 	.word	0xffffffff


	//   ....[7]....
        /*0088*/ 	.word	0xffffffff


	//   ....[8]....
        /*008c*/ 	.word	0xffffffff


	//   ....[9]....
        /*0090*/ 	.word	0xffffffff


	//   ....[10]....
        /*0094*/ 	.word	0xffffffff


	//   ....[11]....
        /*0098*/ 	.word	0xffffffff


	//   ....[12]....
        /*009c*/ 	.word	0xffffffff


	//   ....[13]....
        /*00a0*/ 	.word	0xffffffff


	//----- nvinfo : EIATTR_COOP_GROUP_INSTR_OFFSETS
	.align		4
.L_41:
        /*00a4*/ 	.byte	0x04, 0x28
        /*00a6*/ 	.short	(.L_43 - .L_42)


	//   ....[0]....
.L_42:
        /*00a8*/ 	.word	0x000000b0


	//   ....[1]....
        /*00ac*/ 	.word	0x00000510


	//   ....[2]....
        /*00b0*/ 	.word	0x00000750


	//   ....[3]....
        /*00b4*/ 	.word	0x000008a0


	//   ....[4]....
        /*00b8*/ 	.word	0x00000990


	//   ....[5]....
        /*00bc*/ 	.word	0x00000af0


	//   ....[6]....
        /*00c0*/ 	.word	0x00000c80


	//   ....[7]....
        /*00c4*/ 	.word	0x00000ec0


	//   ....[8]....
        /*00c8*/ 	.word	0x00002250


	//   ....[9]....
        /*00cc*/ 	.word	0x00003330


	//   ....[10]....
        /*00d0*/ 	.word	0x00003800


	//   ....[11]....
        /*00d4*/ 	.word	0x00003830


	//   ....[12]....
        /*00d8*/ 	.word	0x00004450


	//   ....[13]....
        /*00dc*/ 	.word	0x00004660


	//----- nvinfo : EIATTR_VRC_CTA_INIT_COUNT
	.align		4
.L_43:
        /*00e0*/ 	.byte	0x02, 0x4a
        /*00e2*/ 	.byte	0x80
	.zero		1


	//----- nvinfo : EIATTR_SYSCALL_OFFSETS
	.align		4
        /*00e4*/ 	.byte	0x04, 0x46
        /*00e6*/ 	.short	(.L_45 - .L_44)


	//   ....[0]....
.L_44:
        /*00e8*/ 	.word	0x00005ec0


	//   ....[1]....
        /*00ec*/ 	.word	0x00006000


	//   ....[2]....
        /*00f0*/ 	.word	0x00006850


	//   ....[3]....
        /*00f4*/ 	.word	0x00007e60


	//----- nvinfo : EIATTR_MBARRIER_INSTR_OFFSETS
	.align		4
.L_45:
        /*00f8*/ 	.byte	0x04, 0x39
        /*00fa*/ 	.short	(.L_47 - .L_46)


	//   ....[0]....
.L_46:
        /*00fc*/ 	.word	0x00000640
        /*0100*/ 	.word	0x000000ff
        /*0104*/ 	.word	0x00000000
        /*0108*/ 	.short	0x0100
        /*010a*/ 	.byte	0x04
	.zero		1


	//   ....[1]....
        /*010c*/ 	.word	0x00000650
        /*0110*/ 	.word	0x000000ff
        /*0114*/ 	.word	0x00000040
        /*0118*/ 	.short	0x0100
        /*011a*/ 	.byte	0x04
	.zero		1


	//   ....[2]....
        /*011c*/ 	.word	0x00000660
        /*0120*/ 	.word	0x000000ff
        /*0124*/ 	.word	0x00000008
        /*0128*/ 	.short	0x0100
        /*012a*/ 	.byte	0x04
	.zero		1


	//   ....[3]....
        /*012c*/ 	.word	0x00000670
        /*0130*/ 	.word	0x000000ff
        /*0134*/ 	.word	0x00000048
        /*0138*/ 	.short	0x0100
        /*013a*/ 	.byte	0x04
	.zero		1


	//   ....[4]....
        /*013c*/ 	.word	0x00000680
        /*0140*/ 	.word	0x000000ff
        /*0144*/ 	.word	0x00000010
        /*0148*/ 	.short	0x0100
        /*014a*/ 	.byte	0x04
	.zero		1


	//   ....[5]....
        /*014c*/ 	.word	0x00000690
        /*0150*/ 	.word	0x000000ff
        /*0154*/ 	.word	0x00000050
        /*0158*/ 	.short	0x0100
        /*015a*/ 	.byte	0x04
	.zero		1


	//   ....[6]....
        /*015c*/ 	.word	0x000006a0
        /*0160*/ 	.word	0x000000ff
        /*0164*/ 	.word	0x00000018
        /*0168*/ 	.short	0x0100
        /*016a*/ 	.byte	0x04
	.zero		1


	//   ....[7]....
        /*016c*/ 	.word	0x000006b0
        /*0170*/ 	.word	0x000000ff
        /*0174*/ 	.word	0x00000058
        /*0178*/ 	.short	0x0100
        /*017a*/ 	.byte	0x04
	.zero		1


	//   ....[8]....
        /*017c*/ 	.word	0x000006c0
        /*0180*/ 	.word	0x000000ff
        /*0184*/ 	.word	0x00000020
        /*0188*/ 	.short	0x0100
        /*018a*/ 	.byte	0x04
	.zero		1


	//   ....[9]....
        /*018c*/ 	.word	0x000006d0
        /*0190*/ 	.word	0x000000ff
        /*0194*/ 	.word	0x00000060
        /*0198*/ 	.short	0x0100
        /*019a*/ 	.byte	0x04
	.zero		1


	//   ....[10]....
        /*019c*/ 	.word	0x000006e0
        /*01a0*/ 	.word	0x000000ff
        /*01a4*/ 	.word	0x00000028
        /*01a8*/ 	.short	0x0100
        /*01aa*/ 	.byte	0x04
	.zero		1


	//   ....[11]....
        /*01ac*/ 	.word	0x000006f0
        /*01b0*/ 	.word	0x000000ff
        /*01b4*/ 	.word	0x00000068
        /*01b8*/ 	.short	0x0100
        /*01ba*/ 	.byte	0x04
	.zero		1


	//   ....[12]....
        /*01bc*/ 	.word	0x00000700
        /*01c0*/ 	.word	0x000000ff
        /*01c4*/ 	.word	0x00000030
        /*01c8*/ 	.short	0x0100
        /*01ca*/ 	.byte	0x04
	.zero		1


	//   ....[13]....
        /*01cc*/ 	.word	0x00000710
        /*01d0*/ 	.word	0x000000ff
        /*01d4*/ 	.word	0x00000070
        /*01d8*/ 	.short	0x0100
        /*01da*/ 	.byte	0x04
	.zero		1


	//   ....[14]....
        /*01dc*/ 	.word	0x00000720
        /*01e0*/ 	.word	0x000000ff
        /*01e4*/ 	.word	0x00000038
        /*01e8*/ 	.short	0x0100
        /*01ea*/ 	.byte	0x04
	.zero		1


	//   ....[15]....
        /*01ec*/ 	.word	0x00000730
        /*01f0*/ 	.word	0x000000ff
        /*01f4*/ 	.word	0x00000078
        /*01f8*/ 	.short	0x0100
        /*01fa*/ 	.byte	0x04
	.zero		1


	//   ....[16]....
        /*01fc*/ 	.word	0x00000850
        /*0200*/ 	.word	0x000000ff
        /*0204*/ 	.word	0x00000080
        /*0208*/ 	.short	0x0100
        /*020a*/ 	.byte	0x04
	.zero		1


	//   ....[17]....
        /*020c*/ 	.word	0x00000860
        /*0210*/ 	.word	0x000000ff
        /*0214*/ 	.word	0x00000090
        /*0218*/ 	.short	0x0100
        /*021a*/ 	.byte	0x04
	.zero		1


	//   ....[18]....
        /*021c*/ 	.word	0x00000870
        /*0220*/ 	.word	0x000000ff
        /*0224*/ 	.word	0x00000088
        /*0228*/ 	.short	0x0100
        /*022a*/ 	.byte	0x04
	.zero		1


	//   ....[19]....
        /*022c*/ 	.word	0x00000880
        /*0230*/ 	.word	0x000000ff
        /*0234*/ 	.word	0x00000098
        /*0238*/ 	.short	0x0100
        /*023a*/ 	.byte	0x04
	.zero		1


	//   ....[20]....
        /*023c*/ 	.word	0x00000960
        /*0240*/ 	.word	0x000000ff
        /*0244*/ 	.word	0x000000a0
        /*0248*/ 	.short	0x0100
        /*024a*/ 	.byte	0x06
	.zero		1


	//   ....[21]....
        /*024c*/ 	.word	0x00000970
        /*0250*/ 	.word	0x000000ff
        /*0254*/ 	.word	0x000000a8
        /*0258*/ 	.short	0x0100
        /*025a*/ 	.byte	0x06
	.zero		1


	//   ....[22]....
        /*025c*/ 	.word	0x00000aa0
        /*0260*/ 	.word	0x000000ff
        /*0264*/ 	.word	0x000000b0
        /*0268*/ 	.short	0x0100
        /*026a*/ 	.byte	0x06
	.zero		1


	//   ....[23]....
        /*026c*/ 	.word	0x00000ab0
        /*0270*/ 	.word	0x000000ff
        /*0274*/ 	.word	0x000000c0
        /*0278*/ 	.short	0x0100
        /*027a*/ 	.byte	0x06
	.zero		1


	//   ....[24]....
        /*027c*/ 	.word	0x00000ac0
        /*0280*/ 	.word	0x000000ff
        /*0284*/ 	.word	0x000000b8
        /*0288*/ 	.short	0x0100
        /*028a*/ 	.byte	0x06
	.zero		1


	//   ....[25]....
        /*028c*/ 	.word	0x00000ad0
        /*0290*/ 	.word	0x000000ff
        /*0294*/ 	.word	0x000000c8
        /*0298*/ 	.short	0x0100
        /*029a*/ 	.byte	0x06
	.zero		1


	//   ....[26]....
        /*029c*/ 	.word	0x00000bf0
        /*02a0*/ 	.word	0x000000ff
        /*02a4*/ 	.word	0x000000d0
        /*02a8*/ 	.short	0x0100
        /*02aa*/ 	.byte	0x04
	.zero		1


	//   ....[27]....
        /*02ac*/ 	.word	0x00000c00
        /*02b0*/ 	.word	0x000000ff
        /*02b4*/ 	.word	0x000000f0
        /*02b8*/ 	.short	0x0100
        /*02ba*/ 	.byte	0x04
	.zero		1


	//   ....[28]....
        /*02bc*/ 	.word	0x00000c10
        /*02c0*/ 	.word	0x000000ff
        /*02c4*/ 	.word	0x000000d8
        /*02c8*/ 	.short	0x0100
        /*02ca*/ 	.byte	0x04
	.zero		1


	//   ....[29]....
        /*02cc*/ 	.word	0x00000c20
        /*02d0*/ 	.word	0x000000ff
        /*02d4*/ 	.word	0x000000f8
        /*02d8*/ 	.short	0x0100
        /*02da*/ 	.byte	0x04
	.zero		1


	//   ....[30]....
        /*02dc*/ 	.word	0x00000c30
        /*02e0*/ 	.word	0x000000ff
        /*02e4*/ 	.word	0x000000e0
        /*02e8*/ 	.short	0x0100
        /*02ea*/ 	.byte	0x04
	.zero		1


	//   ....[31]....
        /*02ec*/ 	.word	0x00000c40
        /*02f0*/ 	.word	0x000000ff
        /*02f4*/ 	.word	0x00000100
        /*02f8*/ 	.short	0x0100
        /*02fa*/ 	.byte	0x04
	.zero		1


	//   ....[32]....
        /*02fc*/ 	.word	0x00000c50
        /*0300*/ 	.word	0x000000ff
        /*0304*/ 	.word	0x000000e8
        /*0308*/ 	.short	0x0100
        /*030a*/ 	.byte	0x04
	.zero		1


	//   ....[33]....
        /*030c*/ 	.word	0x00000c60
        /*0310*/ 	.word	0x000000ff
        /*0314*/ 	.word	0x00000108
        /*0318*/ 	.short	0x0100
        /*031a*/ 	.byte	0x04
	.zero		1


	//   ....[34]....
        /*031c*/ 	.word	0x00000d50
        /*0320*/ 	.word	0x000000ff
        /*0324*/ 	.word	0x00000110
        /*0328*/ 	.short	0x0100
        /*032a*/ 	.byte	0x04
	.zero		1


	//   ....[35]....
        /*032c*/ 	.word	0x00000d60
        /*0330*/ 	.word	0x000000ff
        /*0334*/ 	.word	0x00000120
        /*0338*/ 	.short	0x0100
        /*033a*/ 	.byte	0x04
	.zero		1


	//   ....[36]....
        /*033c*/ 	.word	0x00000d70
        /*0340*/ 	.word	0x000000ff
        /*0344*/ 	.word	0x00000118
        /*0348*/ 	.short	0x0100
        /*034a*/ 	.byte	0x04
	.zero		1


	//   ....[37]....
        /*034c*/ 	.word	0x00000d80
        /*0350*/ 	.word	0x000000ff
        /*0354*/ 	.word	0x00000128
        /*0358*/ 	.short	0x0100
        /*035a*/ 	.byte	0x04
	.zero		1


	//   ....[38]....
        /*035c*/ 	.word	0x00000e80
        /*0360*/ 	.word	0x000000ff
        /*0364*/ 	.word	0x00000130
        /*0368*/ 	.short	0x0100
        /*036a*/ 	.byte	0x06
	.zero		1


	//   ....[39]....
        /*036c*/ 	.word	0x00001aa0
        /*0370*/ 	.word	0x00000000
        /*0374*/ 	.word	0x00000120
        /*0378*/ 	.short	0x010a
        /*037a*/ 	.byte	0xff
	.zero		1


	//   ....[40]....
        /*037c*/ 	.word	0x00001ac0
        /*0380*/ 	.word	0x00000000
        /*0384*/ 	.word	0x00000110
        /*0388*/ 	.short	0x0101
        /*038a*/ 	.byte	0xff
	.zero		1


	//   ....[41]....
        /*038c*/ 	.word	0x00001b70
        /*0390*/ 	.word	0x000000ff
        /*0394*/ 	.word	0x00000040
        /*0398*/ 	.short	0x010a
        /*039a*/ 	.byte	0x04
	.zero		1


	//   ....[42]....
        /*039c*/ 	.word	0x00001c40
        /*03a0*/ 	.word	0x000000ff
        /*03a4*/ 	.word	0x00000040
        /*03a8*/ 	.short	0x010a
        /*03aa*/ 	.byte	0x21
	.zero		1


	//   ....[43]....
        /*03ac*/ 	.word	0x00001df0
        /*03b0*/ 	.word	0x000000ff
        /*03b4*/ 	.word	0x00000040
        /*03b8*/ 	.short	0x010a
        /*03ba*/ 	.byte	0x05
	.zero		1


	//   ....[44]....
        /*03bc*/ 	.word	0x00001f00
        /*03c0*/ 	.word	0x000000ff
        /*03c4*/ 	.word	0x000000a8
        /*03c8*/ 	.short	0x0101
        /*03ca*/ 	.byte	0x0d
	.zero		1


	//   ....[45]....
        /*03cc*/ 	.word	0x00001f20
        /*03d0*/ 	.word	0x000000ff
        /*03d4*/ 	.word	0x00000040
        /*03d8*/ 	.short	0x010a
        /*03da*/ 	.byte	0x04
	.zero		1


	//   ....[46]....
        /*03dc*/ 	.word	0x00001fa0
        /*03e0*/ 	.word	0x000000ff
        /*03e4*/ 	.word	0x00000040
        /*03e8*/ 	.short	0x010a
        /*03ea*/ 	.byte	0x11
	.zero		1


	//   ....[47]....
        /*03ec*/ 	.word	0x00002140
        /*03f0*/ 	.word	0x000000ff
        /*03f4*/ 	.word	0x00000040
        /*03f8*/ 	.short	0x010a
        /*03fa*/ 	.byte	0x05
	.zero		1


	//   ....[48]....
        /*03fc*/ 	.word	0x00002280
        /*0400*/ 	.word	0x00000003
        /*0404*/ 	.word	0x000000b0
        /*0408*/ 	.short	0x010a
        /*040a*/ 	.byte	0xff
	.zero		1


	//   ....[49]....
        /*040c*/ 	.word	0x000023d0
        /*0410*/ 	.word	0x00000000
        /*0414*/ 	.word	0x00000000
        /*0418*/ 	.short	0x0101
        /*041a*/ 	.byte	0xff
	.zero		1


	//   ....[50]....
        /*041c*/ 	.word	0x00002970
        /*0420*/ 	.word	0x000000ff
        /*0424*/ 	.word	0x00000000
        /*0428*/ 	.short	0x010a
        /*042a*/ 	.byte	0x04
	.zero		1


	//   ....[51]....
        /*042c*/ 	.word	0x00002a00
        /*0430*/ 	.word	0x000000ff
        /*0434*/ 	.word	0x00000000
        /*0438*/ 	.short	0x010a
        /*043a*/ 	.byte	0x05
	.zero		1


	//   ....[52]....
        /*043c*/ 	.word	0x00002a90
        /*0440*/ 	.word	0x000000ff
        /*0444*/ 	.word	0x00000000
        /*0448*/ 	.short	0x010a
        /*044a*/ 	.byte	0x05
	.zero		1


	//   ....[53]....
        /*044c*/ 	.word	0x00002b20
        /*0450*/ 	.word	0x000000ff
        /*0454*/ 	.word	0x00000000
        /*0458*/ 	.short	0x010a
        /*045a*/ 	.byte	0x05
	.zero		1


	//   ....[54]....
        /*045c*/ 	.word	0x00002bb0
        /*0460*/ 	.word	0x000000ff
        /*0464*/ 	.word	0x00000000
        /*0468*/ 	.short	0x010a
        /*046a*/ 	.byte	0x05
	.zero		1


	//   ....[55]....
        /*046c*/ 	.word	0x00002c40
        /*0470*/ 	.word	0x000000ff
        /*0474*/ 	.word	0x00000000
        /*0478*/ 	.short	0x010a
        /*047a*/ 	.byte	0x05
	.zero		1


	//   ....[56]....
        /*047c*/ 	.word	0x00002cd0
        /*0480*/ 	.word	0x000000ff
        /*0484*/ 	.word	0x00000000
        /*0488*/ 	.short	0x010a
        /*048a*/ 	.byte	0x05
	.zero		1


	//   ....[57]....
        /*048c*/ 	.word	0x00002d70
        /*0490*/ 	.word	0x00000000
        /*0494*/ 	.word	0x00000000
        /*0498*/ 	.short	0x010a
        /*049a*/ 	.byte	0xff
	.zero		1


	//   ....[58]....
        /*049c*/ 	.word	0x00002e90
        /*04a0*/ 	.word	0x00000002
        /*04a4*/ 	.word	0x00000110
        /*04a8*/ 	.short	0x010a
        /*04aa*/ 	.byte	0xff
	.zero		1


	//   ....[59]....
        /*04ac*/ 	.word	0x00002ef0
        /*04b0*/ 	.word	0x00000004
        /*04b4*/ 	.word	0x00000000
        /*04b8*/ 	.short	0x0101
        /*04ba*/ 	.byte	0xff
	.zero		1


	//   ....[60]....
        /*04bc*/ 	.word	0x00002f10
        /*04c0*/ 	.word	0x000000ff
        /*04c4*/ 	.word	0x000000c0
        /*04c8*/ 	.short	0x010a
        /*04ca*/ 	.byte	0x04
	.zero		1


	//   ....[61]....
        /*04cc*/ 	.word	0x00003030
        /*04d0*/ 	.word	0x00000002
        /*04d4*/ 	.word	0x000000b0
        /*04d8*/ 	.short	0x010a
        /*04da*/ 	.byte	0xff
	.zero		1


	//   ....[62]....
        /*04dc*/ 	.word	0x00003140
        /*04e0*/ 	.word	0x00000002
        /*04e4*/ 	.word	0x00000000
        /*04e8*/ 	.short	0x0101
        /*04ea*/ 	.byte	0xff
	.zero		1


	//   ....[63]....
        /*04ec*/ 	.word	0x000031d0
        /*04f0*/ 	.word	0x000000ff
        /*04f4*/ 	.word	0x000000c0
        /*04f8*/ 	.short	0x0106
        /*04fa*/ 	.byte	0x04
	.zero		1


	//   ....[64]....
        /*04fc*/ 	.word	0x000031f0
        /*0500*/ 	.word	0x000000ff
        /*0504*/ 	.word	0x000000c0
        /*0508*/ 	.short	0x010a
        /*050a*/ 	.byte	0x04
	.zero		1


	//   ....[65]....
        /*050c*/ 	.word	0x00003280
        /*0510*/ 	.word	0x000000ff
        /*0514*/ 	.word	0x000000c0
        /*0518*/ 	.short	0x0106
        /*051a*/ 	.byte	0x07
	.zero		1


	//   ....[66]....
        /*051c*/ 	.word	0x000032c0
        /*0520*/ 	.word	0x00000000
        /*0524*/ 	.word	0x000000c0
        /*0528*/ 	.short	0x010a
        /*052a*/ 	.byte	0xff
	.zero		1


	//   ....[67]....
        /*052c*/ 	.word	0x00003500
        /*0530*/ 	.word	0x000000ff
        /*0534*/ 	.word	0x00000008
        /*0538*/ 	.short	0x010a
        /*053a*/ 	.byte	0x05
	.zero		1


	//   ....[68]....
        /*053c*/ 	.word	0x00003520
        /*0540*/ 	.word	0x000000ff
        /*0544*/ 	.word	0x00000008
        /*0548*/ 	.short	0x010a
        /*054a*/ 	.byte	0x05
	.zero		1


	//   ....[69]....
        /*054c*/ 	.word	0x000036b0
        /*0550*/ 	.word	0x000000ff
        /*0554*/ 	.word	0x00000008
        /*0558*/ 	.short	0x010a
        /*055a*/ 	.byte	0x05
	.zero		1


	//   ....[70]....
        /*055c*/ 	.word	0x000036d0
        /*0560*/ 	.word	0x000000ff
        /*0564*/ 	.word	0x00000008
        /*0568*/ 	.short	0x010a
        /*056a*/ 	.byte	0x05
	.zero		1


	//   ....[71]....
        /*056c*/ 	.word	0x00003790
        /*0570*/ 	.word	0x000000ff
        /*0574*/ 	.word	0x00000000
        /*0578*/ 	.short	0x0101
        /*057a*/ 	.byte	0x04
	.zero		1


	//   ....[72]....
        /*057c*/ 	.word	0x00003ad0
        /*0580*/ 	.word	0x00000000
        /*0584*/ 	.word	0x000000b0
        /*0588*/ 	.short	0x010a
        /*058a*/ 	.byte	0xff
	.zero		1


	//   ....[73]....
        /*058c*/ 	.word	0x00003b90
        /*0590*/ 	.word	0x00000000
        /*0594*/ 	.word	0x00000000
        /*0598*/ 	.short	0x0101
        /*059a*/ 	.byte	0xff
	.zero		1


	//   ....[74]....
        /*059c*/ 	.word	0x00003c50
        /*05a0*/ 	.word	0x000000ff
        /*05a4*/ 	.word	0x00000000
        /*05a8*/ 	.short	0x010a
        /*05aa*/ 	.byte	0x04
	.zero		1


	//   ....[75]....
        /*05ac*/ 	.word	0x00003c60
        /*05b0*/ 	.word	0x000000ff
        /*05b4*/ 	.word	0x000000f0
        /*05b8*/ 	.short	0x010a
        /*05ba*/ 	.byte	0x1f
	.zero		1


	//   ....[76]....
        /*05bc*/ 	.word	0x00003d10
        /*05c0*/ 	.word	0x000000ff
        /*05c4*/ 	.word	0x00000000
        /*05c8*/ 	.short	0x010a
        /*05ca*/ 	.byte	0x05
	.zero		1


	//   ....[77]....
        /*05cc*/ 	.word	0x00003e40
        /*05d0*/ 	.word	0x000000ff
        /*05d4*/ 	.word	0x00000000
        /*05d8*/ 	.short	0x010a
        /*05da*/ 	.byte	0x04
	.zero		1


	//   ....[78]....
        /*05dc*/ 	.word	0x00004140
        /*05e0*/ 	.word	0x000000ff
        /*05e4*/ 	.word	0x00000000
        /*05e8*/ 	.short	0x010a
        /*05ea*/ 	.byte	0x04
	.zero		1


	//   ....[79]....
        /*05ec*/ 	.word	0x000041d0
        /*05f0*/ 	.word	0x000000ff
        /*05f4*/ 	.word	0x00000000
        /*05f8*/ 	.short	0x010a
        /*05fa*/ 	.byte	0x05
	.zero		1


	//   ....[80]....
        /*05fc*/ 	.word	0x00004260
        /*0600*/ 	.word	0x000000ff
        /*0604*/ 	.word	0x00000000
        /*0608*/ 	.short	0x010a
        /*060a*/ 	.byte	0x05
	.zero		1


	//   ....[81]....
        /*060c*/ 	.word	0x00004300
        /*0610*/ 	.word	0x00000000
        /*0614*/ 	.word	0x00000000
        /*0618*/ 	.short	0x010a
        /*061a*/ 	.byte	0xff
	.zero		1


	//   ....[82]....
        /*061c*/ 	.word	0x00004340
        /*0620*/ 	.word	0x00000000
        /*0624*/ 	.word	0x00000000
        /*0628*/ 	.short	0x010a
        /*062a*/ 	.byte	0xff
	.zero		1


	//   ....[83]....
        /*062c*/ 	.word	0x000043b0
        /*0630*/ 	.word	0x000000ff
        /*0634*/ 	.word	0x00000000
        /*0638*/ 	.short	0x0101
        /*063a*/ 	.byte	0x04
	.zero		1


	//   ....[84]....
        /*063c*/ 	.word	0x000043f0
        /*0640*/ 	.word	0x000000ff
        /*0644*/ 	.word	0x00000130
        /*0648*/ 	.short	0x010a
        /*064a*/ 	.byte	0x1a
	.zero		1


	//   ....[85]....
        /*064c*/ 	.word	0x00004440
        /*0650*/ 	.word	0x000000ff
        /*0654*/ 	.word	0x00000000
        /*0658*/ 	.short	0x0101
        /*065a*/ 	.byte	0x04
	.zero		1


	//   ....[86]....
        /*065c*/ 	.word	0x000048d0
        /*0660*/ 	.word	0x0000000c
        /*0664*/ 	.word	0x000000b0
        /*0668*/ 	.short	0x010a
        /*066a*/ 	.byte	0xff
	.zero		1


	//   ....[87]....
        /*066c*/ 	.word	0x00004a40
        /*0670*/ 	.word	0x00000000
        /*0674*/ 	.word	0x00000000
        /*0678*/ 	.short	0x0101
        /*067a*/ 	.byte	0xff
	.zero		1


	//   ....[88]....
        /*067c*/ 	.word	0x00004ed0
        /*0680*/ 	.word	0x000000ff
        /*0684*/ 	.word	0x000000a8
        /*0688*/ 	.short	0x010a
        /*068a*/ 	.byte	0x15
	.zero		1


	//   ....[89]....
        /*068c*/ 	.word	0x00005050
        /*0690*/ 	.word	0x000000ff
        /*0694*/ 	.word	0x00000090
        /*0698*/ 	.short	0x010a
        /*069a*/ 	.byte	0x15
	.zero		1


	//   ....[90]....
        /*069c*/ 	.word	0x000051c0
        /*06a0*/ 	.word	0x000000ff
        /*06a4*/ 	.word	0x00000080
        /*06a8*/ 	.short	0x010b
        /*06aa*/ 	.byte	0x15
	.zero		1


	//   ....[91]....
        /*06ac*/ 	.word	0x000051d0
        /*06b0*/ 	.word	0x000000ff
        /*06b4*/ 	.word	0x00000000
        /*06b8*/ 	.short	0x0101
        /*06ba*/ 	.byte	0x22
	.zero		1


	//   ....[92]....
        /*06bc*/ 	.word	0x000051e0
        /*06c0*/ 	.word	0x000000ff
        /*06c4*/ 	.word	0x00000098
        /*06c8*/ 	.short	0x010a
        /*06ca*/ 	.byte	0x15
	.zero		1


	//   ....[93]....
        /*06cc*/ 	.word	0x000053c0
        /*06d0*/ 	.word	0x000000ff
        /*06d4*/ 	.word	0x00000088
        /*06d8*/ 	.short	0x010b
        /*06da*/ 	.byte	0x15
	.zero		1


	//   ....[94]....
        /*06dc*/ 	.word	0x000053d0
        /*06e0*/ 	.word	0x000000ff
        /*06e4*/ 	.word	0x00000000
        /*06e8*/ 	.short	0x0101
        /*06ea*/ 	.byte	0x21
	.zero		1


	//   ....[95]....
        /*06ec*/ 	.word	0x00005400
        /*06f0*/ 	.word	0x000000ff
        /*06f4*/ 	.word	0x00000090
        /*06f8*/ 	.short	0x010a
        /*06fa*/ 	.byte	0x15
	.zero		1


	//   ....[96]....
        /*06fc*/ 	.word	0x00005440
        /*0700*/ 	.word	0x00000000
        /*0704*/ 	.word	0x00000098
        /*0708*/ 	.short	0x010a
        /*070a*/ 	.byte	0xff
	.zero		1


	//   ....[97]....
        /*070c*/ 	.word	0x00005760
        /*0710*/ 	.word	0x00000003
        /*0714*/ 	.word	0x000000b0
        /*0718*/ 	.short	0x010a
        /*071a*/ 	.byte	0xff
	.zero		1


	//   ....[98]....
        /*071c*/ 	.word	0x000058e0
        /*0720*/ 	.word	0x00000000
        /*0724*/ 	.word	0x00000000
        /*0728*/ 	.short	0x0101
        /*072a*/ 	.byte	0xff
	.zero		1


	//   ....[99]....
        /*072c*/ 	.word	0x00006410
        /*0730*/ 	.word	0x00000003
        /*0734*/ 	.word	0x00000080
        /*0738*/ 	.short	0x010a
        /*073a*/ 	.byte	0xff
	.zero		1


	//   ....[100]....
        /*073c*/ 	.word	0x00006430
        /*0740*/ 	.word	0x000000a4
        /*0744*/ 	.word	0x000000d0
        /*0748*/ 	.short	0x010a
        /*074a*/ 	.byte	0xff
	.zero		1


	//   ....[101]....
        /*074c*/ 	.word	0x00006570
        /*0750*/ 	.word	0x00000003
        /*0754*/ 	.word	0x00000080
        /*0758*/ 	.short	0x010a
        /*075a*/ 	.byte	0xff
	.zero		1


	//   ....[102]....
        /*075c*/ 	.word	0x000066c0
        /*0760*/ 	.word	0x00000000
        /*0764*/ 	.word	0x00000000
        /*0768*/ 	.short	0x0101
        /*076a*/ 	.byte	0xff
	.zero		1


	//   ....[103]....
        /*076c*/ 	.word	0x00006720
        /*0770*/ 	.word	0x000000a4
        /*0774*/ 	.word	0x000000d0
        /*0778*/ 	.short	0x010a
        /*077a*/ 	.byte	0xff
	.zero		1


	//   ....[104]....
        /*077c*/ 	.word	0x00007ad0
        /*0780*/ 	.word	0x000000c8
        /*0784*/ 	.word	0x00000080
        /*0788*/ 	.short	0x010a
        /*078a*/ 	.byte	0xff
	.zero		1


	//   ....[105]....
        /*078c*/ 	.word	0x00007bb0
        /*0790*/ 	.word	0x000000c8
        /*0794*/ 	.word	0x00000080
        /*0798*/ 	.short	0x010a
        /*079a*/ 	.byte	0xff
	.zero		1


	//   ....[106]....
        /*079c*/ 	.word	0x00007d00
        /*07a0*/ 	.word	0x00000000
        /*07a4*/ 	.word	0x00000000
        /*07a8*/ 	.short	0x0101
        /*07aa*/ 	.byte	0xff
	.zero		1


	//   ....[107]....
        /*07ac*/ 	.word	0x00008110
        /*07b0*/ 	.word	0x000000a4
        /*07b4*/ 	.word	0x00000000
        /*07b8*/ 	.short	0x0101
        /*07ba*/ 	.byte	0xff
	.zero		1


	//   ....[108]....
        /*07bc*/ 	.word	0x00009160
        /*07c0*/ 	.word	0x00000000
        /*07c4*/ 	.word	0x00000120
        /*07c8*/ 	.short	0x010a
        /*07ca*/ 	.byte	0xff
	.zero		1


	//   ....[109]....
        /*07cc*/ 	.word	0x000091c0
        /*07d0*/ 	.word	0x00000000
        /*07d4*/ 	.word	0x00000040
        /*07d8*/ 	.short	0x010a
        /*07da*/ 	.byte	0xff
	.zero		1


	//   ....[110]....
        /*07dc*/ 	.word	0x00009220
        /*07e0*/ 	.word	0x00000000
        /*07e4*/ 	.word	0x00000040
        /*07e8*/ 	.short	0x010a
        /*07ea*/ 	.byte	0xff
	.zero		1


	//   ....[111]....
        /*07ec*/ 	.word	0x00009270
        /*07f0*/ 	.word	0x00000003
        /*07f4*/ 	.word	0x000000b0
        /*07f8*/ 	.short	0x010a
        /*07fa*/ 	.byte	0xff
	.zero		1


	//   ....[112]....
        /*07fc*/ 	.word	0x000092d0
        /*0800*/ 	.word	0x00000000
        /*0804*/ 	.word	0x00000000
        /*0808*/ 	.short	0x010a
        /*080a*/ 	.byte	0xff
	.zero		1


	//   ....[113]....
        /*080c*/ 	.word	0x00009330
        /*0810*/ 	.word	0x00000000
        /*0814*/ 	.word	0x00000000
        /*0818*/ 	.short	0x010a
        /*081a*/ 	.byte	0xff
	.zero		1


	//   ....[114]....
        /*081c*/ 	.word	0x00009390
        /*0820*/ 	.word	0x00000000
        /*0824*/ 	.word	0x00000000
        /*0828*/ 	.short	0x010a
        /*082a*/ 	.byte	0xff
	.zero		1


	//   ....[115]....
        /*082c*/ 	.word	0x000093f0
        /*0830*/ 	.word	0x00000000
        /*0834*/ 	.word	0x00000000
        /*0838*/ 	.short	0x010a
        /*083a*/ 	.byte	0xff
	.zero		1


	//   ....[116]....
        /*083c*/ 	.word	0x00009450
        /*0840*/ 	.word	0x00000000
        /*0844*/ 	.word	0x00000000
        /*0848*/ 	.short	0x010a
        /*084a*/ 	.byte	0xff
	.zero		1


	//   ....[117]....
        /*084c*/ 	.word	0x000094b0
        /*0850*/ 	.word	0x00000000
        /*0854*/ 	.word	0x00000000
        /*0858*/ 	.short	0x010a
        /*085a*/ 	.byte	0xff
	.zero		1


	//   ....[118]....
        /*085c*/ 	.word	0x00009510
        /*0860*/ 	.word	0x00000000
        /*0864*/ 	.word	0x00000000
        /*0868*/ 	.short	0x010a
        /*086a*/ 	.byte	0xff
	.zero		1


	//   ....[119]....
        /*086c*/ 	.word	0x00009560
        /*0870*/ 	.word	0x00000002
        /*0874*/ 	.word	0x00000110
        /*0878*/ 	.short	0x010a
        /*087a*/ 	.byte	0xff
	.zero		1


	//   ....[120]....
        /*087c*/ 	.word	0x000095c0
        /*0880*/ 	.word	0x00000002
        /*0884*/ 	.word	0x000000c0
        /*0888*/ 	.short	0x010a
        /*088a*/ 	.byte	0xff
	.zero		1


	//   ....[121]....
        /*088c*/ 	.word	0x00009610
        /*0890*/ 	.word	0x00000002
        /*0894*/ 	.word	0x000000b0
        /*0898*/ 	.short	0x010a
        /*089a*/ 	.byte	0xff
	.zero		1


	//   ....[122]....
        /*089c*/ 	.word	0x00009670
        /*08a0*/ 	.word	0x00000000
        /*08a4*/ 	.word	0x000000c0
        /*08a8*/ 	.short	0x010a
        /*08aa*/ 	.byte	0xff
	.zero		1


	//   ....[123]....
        /*08ac*/ 	.word	0x000096d0
        /*08b0*/ 	.word	0x00000000
        /*08b4*/ 	.word	0x00000008
        /*08b8*/ 	.short	0x010a
        /*08ba*/ 	.byte	0xff
	.zero		1


	//   ....[124]....
        /*08bc*/ 	.word	0x000097c0
        /*08c0*/ 	.word	0x00000000
        /*08c4*/ 	.word	0x00000008
        /*08c8*/ 	.short	0x010a
        /*08ca*/ 	.byte	0xff
	.zero		1


	//   ....[125]....
        /*08cc*/ 	.word	0x00009810
        /*08d0*/ 	.word	0x00000000
        /*08d4*/ 	.word	0x000000b0
        /*08d8*/ 	.short	0x010a
        /*08da*/ 	.byte	0xff
	.zero		1


	//   ....[126]....
        /*08dc*/ 	.word	0x00009870
        /*08e0*/ 	.word	0x00000000
        /*08e4*/ 	.word	0x000000f0
        /*08e8*/ 	.short	0x010a
        /*08ea*/ 	.byte	0xff
	.zero		1


	//   ....[127]....
        /*08ec*/ 	.word	0x000098d0
        /*08f0*/ 	.word	0x00000000
        /*08f4*/ 	.word	0x00000000
        /*08f8*/ 	.short	0x010a
        /*08fa*/ 	.byte	0xff
	.zero		1


	//   ....[128]....
        /*08fc*/ 	.word	0x00009930
        /*0900*/ 	.word	0x00000000
        /*0904*/ 	.word	0x00000000
        /*0908*/ 	.short	0x010a
        /*090a*/ 	.byte	0xff
	.zero		1


	//   ....[129]....
        /*090c*/ 	.word	0x00009990
        /*0910*/ 	.word	0x00000000
        /*0914*/ 	.word	0x00000000
        /*0918*/ 	.short	0x010a
        /*091a*/ 	.byte	0xff
	.zero		1


	//   ....[130]....
        /*091c*/ 	.word	0x000099f0
        /*0920*/ 	.word	0x00000000
        /*0924*/ 	.word	0x00000000
        /*0928*/ 	.short	0x010a
        /*092a*/ 	.byte	0xff
	.zero		1


	//   ....[131]....
        /*092c*/ 	.word	0x00009a50
        /*0930*/ 	.word	0x00000000
        /*0934*/ 	.word	0x00000130
        /*0938*/ 	.short	0x010a
        /*093a*/ 	.byte	0xff
	.zero		1


	//   ....[132]....
        /*093c*/ 	.word	0x00009aa0
        /*0940*/ 	.word	0x0000000c
        /*0944*/ 	.word	0x000000b0
        /*0948*/ 	.short	0x010a
        /*094a*/ 	.byte	0xff
	.zero		1


	//   ....[133]....
        /*094c*/ 	.word	0x00009b00
        /*0950*/ 	.word	0x00000000
        /*0954*/ 	.word	0x000000a8
        /*0958*/ 	.short	0x010a
        /*095a*/ 	.byte	0xff
	.zero		1


	//   ....[134]....
        /*095c*/ 	.word	0x00009b60
        /*0960*/ 	.word	0x00000000
        /*0964*/ 	.word	0x00000090
        /*0968*/ 	.short	0x010a
        /*096a*/ 	.byte	0xff
	.zero		1


	//   ....[135]....
        /*096c*/ 	.word	0x00009bc0
        /*0970*/ 	.word	0x00000000
        /*0974*/ 	.word	0x00000098
        /*0978*/ 	.short	0x010a
        /*097a*/ 	.byte	0xff
	.zero		1


	//   ....[136]....
        /*097c*/ 	.word	0x00009c20
        /*0980*/ 	.word	0x00000000
        /*0984*/ 	.word	0x00000090
        /*0988*/ 	.short	0x010a
        /*098a*/ 	.byte	0xff
	.zero		1


	//   ....[137]....
        /*098c*/ 	.word	0x00009c70
        /*0990*/ 	.word	0x00000003
        /*0994*/ 	.word	0x000000b0
        /*0998*/ 	.short	0x010a
        /*099a*/ 	.byte	0xff
	.zero		1


	//   ....[138]....
        /*099c*/ 	.word	0x00009cc0
        /*09a0*/ 	.word	0x00000003
        /*09a4*/ 	.word	0x00000080
        /*09a8*/ 	.short	0x010a
        /*09aa*/ 	.byte	0xff
	.zero		1


	//   ....[139]....
        /*09ac*/ 	.word	0x00009d10
        /*09b0*/ 	.word	0x000000a4
        /*09b4*/ 	.word	0x000000d0
        /*09b8*/ 	.short	0x010a
        /*09ba*/ 	.byte	0xff
	.zero		1


	//   ....[140]....
        /*09bc*/ 	.word	0x00009d60
        /*09c0*/ 	.word	0x000000c8
        /*09c4*/ 	.word	0x00000080
        /*09c8*/ 	.short	0x010a
        /*09ca*/ 	.byte	0xff
	.zero		1


	//----- nvinfo : EIATTR_NUM_MBARRIERS
	.align		4
.L_47:
        /*09cc*/ 	.byte	0x03, 0x38
        /*09ce*/ 	.short	0x0027


	//----- nvinfo : EIATTR_EXIT_INSTR_OFFSETS
	.align		4
        /*09d0*/ 	.byte	0x04, 0x1c
        /*09d2*/ 	.short	(.L_49 - .L_48)


	//   ....[0]....
.L_48:
        /*09d4*/ 	.word	0x00002da0


	//   ....[1]....
        /*09d8*/ 	.word	0x00003290


	//   ....[2]....
        /*09dc*/ 	.word	0x000032f0


	//   ....[3]....
        /*09e0*/ 	.word	0x00004670


	//   ....[4]....
        /*09e4*/ 	.word	0x00005470


	//   ....[5]....
        /*09e8*/ 	.word	0x000054b0


	//   ....[6]....
        /*09ec*/ 	.word	0x00009150


	//----- nvinfo : EIATTR_MAX_THREADS
	.align		4
.L_49:
        /*09f0*/ 	.byte	0x04, 0x05
        /*09f2*/ 	.short	(.L_51 - .L_50)
.L_50:
        /*09f4*/ 	.word	0x00000100
        /*09f8*/ 	.word	0x00000001
        /*09fc*/ 	.word	0x00000001


	//----- nvinfo : EIATTR_CRS_STACK_SIZE
	.align		4
.L_51:
        /*0a00*/ 	.byte	0x04, 0x1e
        /*0a02*/ 	.short	(.L_53 - .L_52)
.L_52:
        /*0a04*/ 	.word	0x00000000


	//----- nvinfo : EIATTR_CBANK_PARAM_SIZE
	.align		4
.L_53:
        /*0a08*/ 	.byte	0x03, 0x19
        /*0a0a*/ 	.short	0x0800


	//----- nvinfo : EIATTR_PARAM_CBANK
	.align		4
        /*0a0c*/ 	.byte	0x04, 0x0a
        /*0a0e*/ 	.short	(.L_55 - .L_54)
	.align		4
.L_54:
        /*0a10*/ 	.word	index@(.nv.constant0._ZN7cutlass13device_kernelINS_4gemm6kernel13GemmUniversalIN4cute5tupleIJiiiiEEENS1_10collective13CollectiveMmaINS1_35MainloopSm100TmaUmmaWarpSpecializedILi8ELi2ELi4ENS5_IJNS4_1CILi2EEENSA_ILi4EEENSA_ILi1EEEEEEEENS5_IJNSA_ILi256EEENSA_ILi128EEESH_EEENS_12float_e4m3_tENS5_IJlSD_lEEESJ_SK_NS4_8TiledMMAINS4_8MMA_AtomIJNS4_10MMA_TraitsINS4_25SM100_MMA_F8F6F4_2x1SM_SSEJSJ_SJ_fSG_SH_NS4_17integral_constantINS4_4UMMA5MajorELSR_0EEESS_NSP_INSQ_7ScaleInELST_0EEESU_EEEEEENS4_6LayoutINS5_IJSD_SD_SD_EEENS5_IJNSA_ILi0EEESZ_SZ_EEEEENS5_IJNS4_10UnderscoreES12_S12_EEEEENS4_28SM100_TMA_2SM_LOAD_MULTICASTENS4_14ComposedLayoutINS4_7SwizzleILi3ELi4ELi3EEENS4_18smem_ptr_flag_bitsILi8EEENSX_INS5_IJNSA_ILi8EEESH_EEENS5_IJSH_SD_EEEEEEEvNS4_8identityENS4_18SM100_TMA_2SM_LOADES1F_vS1G_EENS_8epilogue10collective18CollectiveEpilogueINS1J_23Sm100TmaWarpSpecializedILi2ELi2ELi64ELb0ELb0EEEJNS5_IJSH_SH_SH_EEENS5_IJNSX_ISH_SD_EENSX_INSA_ILi64EEESD_EEEEESJ_SK_SJ_SK_NS1J_6fusion15FusionCallbacksIS1N_NS1T_17LinearCombinationISJ_fSJ_fLNS_15FloatRoundStyleE2EEES1O_S1S_JEEENS4_5SM1004TMEM4LOAD26SM100_TMEM_LOAD_32dp32b64xENS4_13SM90_TMA_LOADENS16_INS17_ILi2ELi4ELi3EEES1A_NSX_INS5_IJS1B_S1Q_EEENS5_IJS1Q_SD_EEEEEEENS4_39AutoVectorizingCopyWithAssumedAlignmentILi128EEENS4_14SM90_TMA_STOREES28_S2A_S2A_EEEvvEEEEvNT_6ParamsE)
        /*0a14*/ 	.short	0x0380
        /*0a16*/ 	.short	0x0800


	//----- nvinfo : EIATTR_SW_WAR
	.align		4
.L_55:
        /*0a18*/ 	.byte	0x04, 0x36
        /*0a1a*/ 	.short	(.L_57 - .L_56)
.L_56:
        /*0a1c*/ 	.word	0x00000008
.L_57:


//--------------------- .nv.callgraph             --------------------------
	.section	.nv.callgraph,"",@"SHT_CUDA_CALLGRAPH"
	.align	4
	.sectionentsize	8
	.align		4
        /*0000*/ 	.word	0x00000000
	.align		4
        /*0004*/ 	.word	0xffffffff
	.align		4
        /*0008*/ 	.word	index@(_ZN7cutlass13device_kernelINS_4gemm6kernel13GemmUniversalIN4cute5tupleIJiiiiEEENS1_10collective13CollectiveMmaINS1_35MainloopSm100TmaUmmaWarpSpecializedILi8ELi2ELi4ENS5_IJNS4_1CILi2EEENSA_ILi4EEENSA_ILi1EEEEEEEENS5_IJNSA_ILi256EEENSA_ILi128EEESH_EEENS_12float_e4m3_tENS5_IJlSD_lEEESJ_SK_NS4_8TiledMMAINS4_8MMA_AtomIJNS4_10MMA_TraitsINS4_25SM100_MMA_F8F6F4_2x1SM_SSEJSJ_SJ_fSG_SH_NS4_17integral_constantINS4_4UMMA5MajorELSR_0EEESS_NSP_INSQ_7ScaleInELST_0EEESU_EEEEEENS4_6LayoutINS5_IJSD_SD_SD_EEENS5_IJNSA_ILi0EEESZ_SZ_EEEEENS5_IJNS4_10UnderscoreES12_S12_EEEEENS4_28SM100_TMA_2SM_LOAD_MULTICASTENS4_14ComposedLayoutINS4_7SwizzleILi3ELi4ELi3EEENS4_18smem_ptr_flag_bitsILi8EEENSX_INS5_IJNSA_ILi8EEESH_EEENS5_IJSH_SD_EEEEEEEvNS4_8identityENS4_18SM100_TMA_2SM_LOADES1F_vS1G_EENS_8epilogue10collective18CollectiveEpilogueINS1J_23Sm100TmaWarpSpecializedILi2ELi2ELi64ELb0ELb0EEEJNS5_IJSH_SH_SH_EEENS5_IJNSX_ISH_SD_EENSX_INSA_ILi64EEESD_EEEEESJ_SK_SJ_SK_NS1J_6fusion15FusionCallbacksIS1N_NS1T_17LinearCombinationISJ_fSJ_fLNS_15FloatRoundStyleE2EEES1O_S1S_JEEENS4_5SM1004TMEM4LOAD26SM100_TMEM_LOAD_32dp32b64xENS4_13SM90_TMA_LOADENS16_INS17_ILi2ELi4ELi3EEES1A_NSX_INS5_IJS1B_S1Q_EEENS5_IJS1Q_SD_EEEEEEENS4_39AutoVectorizingCopyWithAssumedAlignmentILi128EEENS4_14SM90_TMA_STOREES28_S2A_S2A_EEEvvEEEEvNT_6ParamsE)
	.align		4
        /*000c*/ 	.word	index@(__assertfail)
	.align		4
        /*0010*/ 	.word	0x00000000
	.align		4
        /*0014*/ 	.word	0xfffffffe
	.align		4
        /*0018*/ 	.word	0x00000000
	.align		4
        /*001c*/ 	.word	0xfffffffd
	.align		4
        /*0020*/ 	.word	0x00000000
	.align		4
        /*0024*/ 	.word	0xfffffffc


//--------------------- .nv.constant4             --------------------------
	.section	.nv.constant4,"a",@progbits
	.align	8
	.align		8
.nv.constant4:
        /*0000*/ 	.dword	__assertfail
	.align		8
        /*0008*/ 	.dword	__unnamed_1
	.align		8
        /*0010*/ 	.dword	__unnamed_2
	.align		8
        /*0018*/ 	.dword	_ZN40_INTERNAL_154cae40_4_k_cu_b84c8c58_285914cuda3std3__45__cpo5beginE
	.align		8
        /*0020*/ 	.dword	_ZN40_INTERNAL_154cae40_4_k_cu_b84c8c58_285914cuda3std3__45__cpo3endE
	.align		8
        /*0028*/ 	.dword	_ZN40_INTERNAL_154cae40_4_k_cu_b84c8c58_285914cuda3std3__45__cpo6cbeginE
	.align		8
        /*0030*/ 	.dword	_ZN40_INTERNAL_154cae40_4_k_cu_b84c8c58_285914cuda3std3__45__cpo4cendE
	.align		8
        /*0038*/ 	.dword	_ZN40_INTERNAL_154cae40_4_k_cu_b84c8c58_285914cuda3std3__442_GLOBAL__N__154cae40_4_k_cu_b84c8c58_285916ignoreE
	.align		8
        /*0040*/ 	.dword	_ZN40_INTERNAL_154cae40_4_k_cu_b84c8c58_285914cuda3std3__419piecewise_constructE
	.align		8
        /*0048*/ 	.dword	_ZN40_INTERNAL_154cae40_4_k_cu_b84c8c58_285914cuda3std3__48in_placeE
	.align		8
        /*0050*/ 	.dword	_ZN40_INTERNAL_154cae40_4_k_cu_b84c8c58_285914cuda3std6ranges3__45__cpo4swapE
	.align		8
        /*0058*/ 	.dword	_ZN40_INTERNAL_154cae40_4_k_cu_b84c8c58_285914cuda3std6ranges3__45__cpo9iter_moveE
	.align		8
        /*0060*/ 	.dword	_ZN40_INTERNAL_154cae40_4_k_cu_b84c8c58_285914cute7productE
	.align		8
        /*0068*/ 	.dword	_ZN40_INTERNAL_154cae40_4_k_cu_b84c8c58_285914cute1_E
	.align		8
        /*0070*/ 	.dword	$str$25
	.align		8
        /*0078*/ 	.dword	$str$26
	.align		8
        /*0080*/ 	.dword	$str$27
	.align		8
        /*0088*/ 	.dword	$str$28


//--------------------- .text._ZN7cutlass13device_kernelINS_4gemm6kernel13GemmUniversalIN4cute5tupleIJiiiiEEENS1_10collective13CollectiveMmaINS1_35MainloopSm100TmaUmmaWarpSpecializedILi8ELi2ELi4ENS5_IJNS4_1CILi2EEENSA_ILi4EEENSA_ILi1EEEEEEEENS5_IJNSA_ILi256EEENSA_ILi128EEESH_EEENS_12float_e4m3_tENS5_IJlSD_lEEESJ_SK_NS4_8TiledMMAINS4_8MMA_AtomIJNS4_10MMA_TraitsINS4_25SM100_MMA_F8F6F4_2x1SM_SSEJSJ_SJ_fSG_SH_NS4_17integral_constantINS4_4UMMA5MajorELSR_0EEESS_NSP_INSQ_7ScaleInELST_0EEESU_EEEEEENS4_6LayoutINS5_IJSD_SD_SD_EEENS5_IJNSA_ILi0EEESZ_SZ_EEEEENS5_IJNS4_10UnderscoreES12_S12_EEEEENS4_28SM100_TMA_2SM_LOAD_MULTICASTENS4_14ComposedLayoutINS4_7SwizzleILi3ELi4ELi3EEENS4_18smem_ptr_flag_bitsILi8EEENSX_INS5_IJNSA_ILi8EEESH_EEENS5_IJSH_SD_EEEEEEEvNS4_8identityENS4_18SM100_TMA_2SM_LOADES1F_vS1G_EENS_8epilogue10collective18CollectiveEpilogueINS1J_23Sm100TmaWarpSpecializedILi2ELi2ELi64ELb0ELb0EEEJNS5_IJSH_SH_SH_EEENS5_IJNSX_ISH_SD_EENSX_INSA_ILi64EEESD_EEEEESJ_SK_SJ_SK_NS1J_6fusion15FusionCallbacksIS1N_NS1T_17LinearCombinationISJ_fSJ_fLNS_15FloatRoundStyleE2EEES1O_S1S_JEEENS4_5SM1004TMEM4LOAD26SM100_TMEM_LOAD_32dp32b64xENS4_13SM90_TMA_LOADENS16_INS17_ILi2ELi4ELi3EEES1A_NSX_INS5_IJS1B_S1Q_EEENS5_IJS1Q_SD_EEEEEEENS4_39AutoVectorizingCopyWithAssumedAlignmentILi128EEENS4_14SM90_TMA_STOREES28_S2A_S2A_EEEvvEEEEvNT_6ParamsE --------------------------
	.section	.text._ZN7cutlass13device_kernelINS_4gemm6kernel13GemmUniversalIN4cute5tupleIJiiiiEEENS1_10collective13CollectiveMmaINS1_35MainloopSm100TmaUmmaWarpSpecializedILi8ELi2ELi4ENS5_IJNS4_1CILi2EEENSA_ILi4EEENSA_ILi1EEEEEEEENS5_IJNSA_ILi256EEENSA_ILi128EEESH_EEENS_12float_e4m3_tENS5_IJlSD_lEEESJ_SK_NS4_8TiledMMAINS4_8MMA_AtomIJNS4_10MMA_TraitsINS4_25SM100_MMA_F8F6F4_2x1SM_SSEJSJ_SJ_fSG_SH_NS4_17integral_constantINS4_4UMMA5MajorELSR_0EEESS_NSP_INSQ_7ScaleInELST_0EEESU_EEEEEENS4_6LayoutINS5_IJSD_SD_SD_EEENS5_IJNSA_ILi0EEESZ_SZ_EEEEENS5_IJNS4_10UnderscoreES12_S12_EEEEENS4_28SM100_TMA_2SM_LOAD_MULTICASTENS4_14ComposedLayoutINS4_7SwizzleILi3ELi4ELi3EEENS4_18smem_ptr_flag_bitsILi8EEENSX_INS5_IJNSA_ILi8EEESH_EEENS5_IJSH_SD_EEEEEEEvNS4_8identityENS4_18SM100_TMA_2SM_LOADES1F_vS1G_EENS_8epilogue10collective18CollectiveEpilogueINS1J_23Sm100TmaWarpSpecializedILi2ELi2ELi64ELb0ELb0EEEJNS5_IJSH_SH_SH_EEENS5_IJNSX_ISH_SD_EENSX_INSA_ILi64EEESD_EEEEESJ_SK_SJ_SK_NS1J_6fusion15FusionCallbacksIS1N_NS1T_17LinearCombinationISJ_fSJ_fLNS_15FloatRoundStyleE2EEES1O_S1S_JEEENS4_5SM1004TMEM4LOAD26SM100_TMEM_LOAD_32dp32b64xENS4_13SM90_TMA_LOADENS16_INS17_ILi2ELi4ELi3EEES1A_NSX_INS5_IJS1B_S1Q_EEENS5_IJS1Q_SD_EEEEEEENS4_39AutoVectorizingCopyWithAssumedAlignmentILi128EEENS4_14SM90_TMA_STOREES28_S2A_S2A_EEEvvEEEEvNT_6ParamsE,"ax",@progbits
	.align	128
.text._ZN7cutlass13device_kernelINS_4gemm6kernel13GemmUniversalIN4cute5tupleIJiiiiEEENS1_10collective13CollectiveMmaINS1_35MainloopSm100TmaUmmaWarpSpecializedILi8ELi2ELi4ENS5_IJNS4_1CILi2EEENSA_ILi4EEENSA_ILi1EEEEEEEENS5_IJNSA_ILi256EEENSA_ILi128EEESH_EEENS_12float_e4m3_tENS5_IJlSD_lEEESJ_SK_NS4_8TiledMMAINS4_8MMA_AtomIJNS4_10MMA_TraitsINS4_25SM100_MMA_F8F6F4_2x1SM_SSEJSJ_SJ_fSG_SH_NS4_17integral_constantINS4_4UMMA5MajorELSR_0EEESS_NSP_INSQ_7ScaleInELST_0EEESU_EEEEEENS4_6LayoutINS5_IJSD_SD_SD_EEENS5_IJNSA_ILi0EEESZ_SZ_EEEEENS5_IJNS4_10UnderscoreES12_S12_EEEEENS4_28SM100_TMA_2SM_LOAD_MULTICASTENS4_14ComposedLayoutINS4_7SwizzleILi3ELi4ELi3EEENS4_18smem_ptr_flag_bitsILi8EEENSX_INS5_IJNSA_ILi8EEESH_EEENS5_IJSH_SD_EEEEEEEvNS4_8identityENS4_18SM100_TMA_2SM_LOADES1F_vS1G_EENS_8epilogue10collective18CollectiveEpilogueINS1J_23Sm100TmaWarpSpecializedILi2ELi2ELi64ELb0ELb0EEEJNS5_IJSH_SH_SH_EEENS5_IJNSX_ISH_SD_EENSX_INSA_ILi64EEESD_EEEEESJ_SK_SJ_SK_NS1J_6fusion15FusionCallbacksIS1N_NS1T_17LinearCombinationISJ_fSJ_fLNS_15FloatRoundStyleE2EEES1O_S1S_JEEENS4_5SM1004TMEM4LOAD26SM100_TMEM_LOAD_32dp32b64xENS4_13SM90_TMA_LOADENS16_INS17_ILi2ELi4ELi3EEES1A_NSX_INS5_IJS1B_S1Q_EEENS5_IJS1Q_SD_EEEEEEENS4_39AutoVectorizingCopyWithAssumedAlignmentILi128EEENS4_14SM90_TMA_STOREES28_S2A_S2A_EEEvvEEEEvNT_6ParamsE:
        .type           _ZN7cutlass13device_kernelINS_4gemm6kernel13GemmUniversalIN4cute5tupleIJiiiiEEENS1_10collective13CollectiveMmaINS1_35MainloopSm100TmaUmmaWarpSpecializedILi8ELi2ELi4ENS5_IJNS4_1CILi2EEENSA_ILi4EEENSA_ILi1EEEEEEEENS5_IJNSA_ILi256EEENSA_ILi128EEESH_EEENS_12float_e4m3_tENS5_IJlSD_lEEESJ_SK_NS4_8TiledMMAINS4_8MMA_AtomIJNS4_10MMA_TraitsINS4_25SM100_MMA_F8F6F4_2x1SM_SSEJSJ_SJ_fSG_SH_NS4_17integral_constantINS4_4UMMA5MajorELSR_0EEESS_NSP_INSQ_7ScaleInELST_0EEESU_EEEEEENS4_6LayoutINS5_IJSD_SD_SD_EEENS5_IJNSA_ILi0EEESZ_SZ_EEEEENS5_IJNS4_10UnderscoreES12_S12_EEEEENS4_28SM100_TMA_2SM_LOAD_MULTICASTENS4_14ComposedLayoutINS4_7SwizzleILi3ELi4ELi3EEENS4_18smem_ptr_flag_bitsILi8EEENSX_INS5_IJNSA_ILi8EEESH_EEENS5_IJSH_SD_EEEEEEEvNS4_8identityENS4_18SM100_TMA_2SM_LOADES1F_vS1G_EENS_8epilogue10collective18CollectiveEpilogueINS1J_23Sm100TmaWarpSpecializedILi2ELi2ELi64ELb0ELb0EEEJNS5_IJSH_SH_SH_EEENS5_IJNSX_ISH_SD_EENSX_INSA_ILi64EEESD_EEEEESJ_SK_SJ_SK_NS1J_6fusion15FusionCallbacksIS1N_NS1T_17LinearCombinationISJ_fSJ_fLNS_15FloatRoundStyleE2EEES1O_S1S_JEEENS4_5SM1004TMEM4LOAD26SM100_TMEM_LOAD_32dp32b64xENS4_13SM90_TMA_LOADENS16_INS17_ILi2ELi4ELi3EEES1A_NSX_INS5_IJS1B_S1Q_EEENS5_IJS1Q_SD_EEEEEEENS4_39AutoVectorizingCopyWithAssumedAlignmentILi128EEENS4_14SM90_TMA_STOREES28_S2A_S2A_EEEvvEEEEvNT_6ParamsE,@function
        .size           _ZN7cutlass13device_kernelINS_4gemm6kernel13GemmUniversalIN4cute5tupleIJiiiiEEENS1_10collective13CollectiveMmaINS1_35MainloopSm100TmaUmmaWarpSpecializedILi8ELi2ELi4ENS5_IJNS4_1CILi2EEENSA_ILi4EEENSA_ILi1EEEEEEEENS5_IJNSA_ILi256EEENSA_ILi128EEESH_EEENS_12float_e4m3_tENS5_IJlSD_lEEESJ_SK_NS4_8TiledMMAINS4_8MMA_AtomIJNS4_10MMA_TraitsINS4_25SM100_MMA_F8F6F4_2x1SM_SSEJSJ_SJ_fSG_SH_NS4_17integral_constantINS4_4UMMA5MajorELSR_0EEESS_NSP_INSQ_7ScaleInELST_0EEESU_EEEEEENS4_6LayoutINS5_IJSD_SD_SD_EEENS5_IJNSA_ILi0EEESZ_SZ_EEEEENS5_IJNS4_10UnderscoreES12_S12_EEEEENS4_28SM100_TMA_2SM_LOAD_MULTICASTENS4_14ComposedLayoutINS4_7SwizzleILi3ELi4ELi3EEENS4_18smem_ptr_flag_bitsILi8EEENSX_INS5_IJNSA_ILi8EEESH_EEENS5_IJSH_SD_EEEEEEEvNS4_8identityENS4_18SM100_TMA_2SM_LOADES1F_vS1G_EENS_8epilogue10collective18CollectiveEpilogueINS1J_23Sm100TmaWarpSpecializedILi2ELi2ELi64ELb0ELb0EEEJNS5_IJSH_SH_SH_EEENS5_IJNSX_ISH_SD_EENSX_INSA_ILi64EEESD_EEEEESJ_SK_SJ_SK_NS1J_6fusion15FusionCallbacksIS1N_NS1T_17LinearCombinationISJ_fSJ_fLNS_15FloatRoundStyleE2EEES1O_S1S_JEEENS4_5SM1004TMEM4LOAD26SM100_TMEM_LOAD_32dp32b64xENS4_13SM90_TMA_LOADENS16_INS17_ILi2ELi4ELi3EEES1A_NSX_INS5_IJS1B_S1Q_EEENS5_IJS1Q_SD_EEEEEEENS4_39AutoVectorizingCopyWithAssumedAlignmentILi128EEENS4_14SM90_TMA_STOREES28_S2A_S2A_EEEvvEEEEvNT_6ParamsE,(.L_x_176 - _ZN7cutlass13device_kernelINS_4gemm6kernel13GemmUniversalIN4cute5tupleIJiiiiEEENS1_10collective13CollectiveMmaINS1_35MainloopSm100TmaUmmaWarpSpecializedILi8ELi2ELi4ENS5_IJNS4_1CILi2EEENSA_ILi4EEENSA_ILi1EEEEEEEENS5_IJNSA_ILi256EEENSA_ILi128EEESH_EEENS_12float_e4m3_tENS5_IJlSD_lEEESJ_SK_NS4_8TiledMMAINS4_8MMA_AtomIJNS4_10MMA_TraitsINS4_25SM100_MMA_F8F6F4_2x1SM_SSEJSJ_SJ_fSG_SH_NS4_17integral_constantINS4_4UMMA5MajorELSR_0EEESS_NSP_INSQ_7ScaleInELST_0EEESU_EEEEEENS4_6LayoutINS5_IJSD_SD_SD_EEENS5_IJNSA_ILi0EEESZ_SZ_EEEEENS5_IJNS4_10UnderscoreES12_S12_EEEEENS4_28SM100_TMA_2SM_LOAD_MULTICASTENS4_14ComposedLayoutINS4_7SwizzleILi3ELi4ELi3EEENS4_18smem_ptr_flag_bitsILi8EEENSX_INS5_IJNSA_ILi8EEESH_EEENS5_IJSH_SD_EEEEEEEvNS4_8identityENS4_18SM100_TMA_2SM_LOADES1F_vS1G_EENS_8epilogue10collective18CollectiveEpilogueINS1J_23Sm100TmaWarpSpecializedILi2ELi2ELi64ELb0ELb0EEEJNS5_IJSH_SH_SH_EEENS5_IJNSX_ISH_SD_EENSX_INSA_ILi64EEESD_EEEEESJ_SK_SJ_SK_NS1J_6fusion15FusionCallbacksIS1N_NS1T_17LinearCombinationISJ_fSJ_fLNS_15FloatRoundStyleE2EEES1O_S1S_JEEENS4_5SM1004TMEM4LOAD26SM100_TMEM_LOAD_32dp32b64xENS4_13SM90_TMA_LOADENS16_INS17_ILi2ELi4ELi3EEES1A_NSX_INS5_IJS1B_S1Q_EEENS5_IJS1Q_SD_EEEEEEENS4_39AutoVectorizingCopyWithAssumedAlignmentILi128EEENS4_14SM90_TMA_STOREES28_S2A_S2A_EEEvvEEEEvNT_6ParamsE)
        .other          _ZN7cutlass13device_kernelINS_4gemm6kernel13GemmUniversalIN4cute5tupleIJiiiiEEENS1_10collective13CollectiveMmaINS1_35MainloopSm100TmaUmmaWarpSpecializedILi8ELi2ELi4ENS5_IJNS4_1CILi2EEENSA_ILi4EEENSA_ILi1EEEEEEEENS5_IJNSA_ILi256EEENSA_ILi128EEESH_EEENS_12float_e4m3_tENS5_IJlSD_lEEESJ_SK_NS4_8TiledMMAINS4_8MMA_AtomIJNS4_10MMA_TraitsINS4_25SM100_MMA_F8F6F4_2x1SM_SSEJSJ_SJ_fSG_SH_NS4_17integral_constantINS4_4UMMA5MajorELSR_0EEESS_NSP_INSQ_7ScaleInELST_0EEESU_EEEEEENS4_6LayoutINS5_IJSD_SD_SD_EEENS5_IJNSA_ILi0EEESZ_SZ_EEEEENS5_IJNS4_10UnderscoreES12_S12_EEEEENS4_28SM100_TMA_2SM_LOAD_MULTICASTENS4_14ComposedLayoutINS4_7SwizzleILi3ELi4ELi3EEENS4_18smem_ptr_flag_bitsILi8EEENSX_INS5_IJNSA_ILi8EEESH_EEENS5_IJSH_SD_EEEEEEEvNS4_8identityENS4_18SM100_TMA_2SM_LOADES1F_vS1G_EENS_8epilogue10collective18CollectiveEpilogueINS1J_23Sm100TmaWarpSpecializedILi2ELi2ELi64ELb0ELb0EEEJNS5_IJSH_SH_SH_EEENS5_IJNSX_ISH_SD_EENSX_INSA_ILi64EEESD_EEEEESJ_SK_SJ_SK_NS1J_6fusion15FusionCallbacksIS1N_NS1T_17LinearCombinationISJ_fSJ_fLNS_15FloatRoundStyleE2EEES1O_S1S_JEEENS4_5SM1004TMEM4LOAD26SM100_TMEM_LOAD_32dp32b64xENS4_13SM90_TMA_LOADENS16_INS17_ILi2ELi4ELi3EEES1A_NSX_INS5_IJS1B_S1Q_EEENS5_IJS1Q_SD_EEEEEEENS4_39AutoVectorizingCopyWithAssumedAlignmentILi128EEENS4_14SM90_TMA_STOREES28_S2A_S2A_EEEvvEEEEvNT_6ParamsE,@"STO_CUDA_ENTRY STV_DEFAULT"
_ZN7cutlass13device_kernelINS_4gemm6kernel13GemmUniversalIN4cute5tupleIJiiiiEEENS1_10collective13CollectiveMmaINS1_35MainloopSm100TmaUmmaWarpSpecializedILi8ELi2ELi4ENS5_IJNS4_1CILi2EEENSA_ILi4EEENSA_ILi1EEEEEEEENS5_IJNSA_ILi256EEENSA_ILi128EEESH_EEENS_12float_e4m3_tENS5_IJlSD_lEEESJ_SK_NS4_8TiledMMAINS4_8MMA_AtomIJNS4_10MMA_TraitsINS4_25SM100_MMA_F8F6F4_2x1SM_SSEJSJ_SJ_fSG_SH_NS4_17integral_constantINS4_4UMMA5MajorELSR_0EEESS_NSP_INSQ_7ScaleInELST_0EEESU_EEEEEENS4_6LayoutINS5_IJSD_SD_SD_EEENS5_IJNSA_ILi0EEESZ_SZ_EEEEENS5_IJNS4_10UnderscoreES12_S12_EEEEENS4_28SM100_TMA_2SM_LOAD_MULTICASTENS4_14ComposedLayoutINS4_7SwizzleILi3ELi4ELi3EEENS4_18smem_ptr_flag_bitsILi8EEENSX_INS5_IJNSA_ILi8EEESH_EEENS5_IJSH_SD_EEEEEEEvNS4_8identityENS4_18SM100_TMA_2SM_LOADES1F_vS1G_EENS_8epilogue10collective18CollectiveEpilogueINS1J_23Sm100TmaWarpSpecializedILi2ELi2ELi64ELb0ELb0EEEJNS5_IJSH_SH_SH_EEENS5_IJNSX_ISH_SD_EENSX_INSA_ILi64EEESD_EEEEESJ_SK_SJ_SK_NS1J_6fusion15FusionCallbacksIS1N_NS1T_17LinearCombinationISJ_fSJ_fLNS_15FloatRoundStyleE2EEES1O_S1S_JEEENS4_5SM1004TMEM4LOAD26SM100_TMEM_LOAD_32dp32b64xENS4_13SM90_TMA_LOADENS16_INS17_ILi2ELi4ELi3EEES1A_NSX_INS5_IJS1B_S1Q_EEENS5_IJS1Q_SD_EEEEEEENS4_39AutoVectorizingCopyWithAssumedAlignmentILi128EEENS4_14SM90_TMA_STOREES28_S2A_S2A_EEEvvEEEEvNT_6ParamsE:
[----:B------:R-:W1:Y:S01]  /*0000*/  LDC R1, c[0x0][0x37c] ;  /* 0x0000df00ff017b82 */ /* 0x000e620000000800 */
[----:B------:R-:W2:Y:S01]  /*0010*/  S2R R177, SR_TID.X ;  /* 0x0000000000b17919 */ /* 0x000ea20000002100 */
[----:B------:R-:W3:Y:S06]  /*0020*/  LDCU.64 UR8, c[0x0][0x890] ;  /* 0x00011200ff0877ac */ /* 0x000eec0008000a00 */
[----:B------:R-:W4:Y:S01]  /*0030*/  S2UR UR48, SR_CgaCtaId ;  /* 0x00000000003079c3 */ /* 0x000f220000008800 */
[----:B------:R-:W-:Y:S02]  /*0040*/  PRMT R162, RZ, 0x7610, R162 ;  /* 0x00007610ffa27816 */ /* 0x000fe400000000a2 */
[----:B------:R-:W-:-:S02]  /*0050*/  ELECT P0, URZ, PT ;  /* 0x0000000000ff782f */ /* 0x000fc40003800000 */
[----:B---3--:R-:W-:-:S04]  /*0060*/  ISETP.NE.U32.AND P1, PT, RZ, UR8, PT ;  /* 0x00000008ff007c0c */ /* 0x008fc8000bf25070 */
[----:B------:R-:W-:Y:S01]  /*0070*/  ISETP.NE.AND.EX P2, PT, RZ, UR9, PT, P1 ;  /* 0x00000009ff007c0c */ /* 0x000fe2000bf45310 */
[----:B----4-:R-:W-:Y:S02]  /*0080*/  ULOP3.LUT UR46, UR48, 0x1, URZ, 0xc0, !UPT ;  /* 0x00000001302e7892 */ /* 0x010fe4000f8ec0ff */
[----:B------:R-:W-:Y:S01]  /*0090*/  ULOP3.LUT UR45, UR48, 0x1, URZ, 0x3c, !UPT ;  /* 0x00000001302d7892 */ /* 0x000fe2000f8e3cff */
[----:B--2---:R-:W-:-:S05]  /*00a0*/  SHF.R.U32.HI R163, RZ, 0x5, R177 ;  /* 0x00000005ffa37819 */ /* 0x004fca00000116b1 */
[----:B------:R-:W2:Y:S02]  /*00b0*/  SHFL.IDX PT, R0, R163, RZ, 0x1f ;  /* 0x00001fffa3007589 */ /* 0x000ea400000e0000 */
[----:B--2---:R-:W-:Y:S02]  /*00c0*/  R2UR UR21, R0 ;  /* 0x00000000001572ca */ /* 0x004fe400000e0000 */
[----:B-1----:R-:W-:Y:S05]  /*00d0*/  @P2 BRA `(.L_x_0) ;  /* 0x0000000000302947 */ /* 0x002fea0003800000 */
[----:B------:R-:W1:Y:S02]  /*00e0*/  LDCU.64 UR4, c[0x0][0x888] ;  /* 0x00011100ff0477ac */ /* 0x000e640008000a00 */
[----:B-1----:R-:W-:-:S04]  /*00f0*/  UISETP.NE.U32.AND UP0, UPT, UR4, URZ, UPT ;  /* 0x000000ff0400728c */ /* 0x002fc8000bf05070 */
[----:B------:R-:W-:-:S09]  /*0100*/  UISETP.NE.AND.EX UP0, UPT, UR5, URZ, UPT, UP0 ;  /* 0x000000ff0500728c */ /* 0x000fd2000bf05300 */
[----:B------:R-:W-:Y:S05]  /*0110*/  BRA.U !UP0, `(.L_x_1) ;  /* 0x0000000108147547 */ /* 0x000fea000b800000 */
[----:B------:R-:W1:Y:S01]  /*0120*/  LDC.64 R2, c[0x0][0x888] ;  /* 0x00022200ff027b82 */ /* 0x000e620000000a00 */
[----:B------:R-:W1:Y:S02]  /*0130*/  LDCU.64 UR4, c[0x0][0x358] ;  /* 0x00006b00ff0477ac */ /* 0x000e640008000a00 */
[----:B-1----:R1:W5:Y:S01]  /*0140*/  LDG.E R73, desc[UR4][R2.64] ;  /* 0x0000000402497981 */ /* 0x002362000c1e1900 */
[----:B------:R-:W-:Y:S01]  /*0150*/  HFMA2 R162, -RZ, RZ, 0, 5.9604644775390625e-08 ;  /* 0x00000001ffa27431 */ /* 0x000fe200000001ff */
[----:B------:R-:W-:Y:S05]  /*0160*/  BRA `(.L_x_0) ;  /* 0x00000000000c7947 */ /* 0x000fea0003800000 */
.L_x_1:
[----:B------:R-:W1:Y:S01]  /*0170*/  LDCU UR4, c[0x0][0x880] ;  /* 0x00011000ff0477ac */ /* 0x000e620008000800 */
[----:B------:R-:W-:Y:S01]  /*0180*/  HFMA2 R162, -RZ, RZ, 0, 5.9604644775390625e-08 ;  /* 0x00000001ffa27431 */ /* 0x000fe200000001ff */
[----:B-1----:R-:W-:-:S07]  /*0190*/  MOV R73, UR4 ;  /* 0x0000000400497c02 */ /* 0x002fce0008000f00 */
.L_x_0:
[----:B------:R-:W2:Y:S02]  /*01a0*/  LDCU.64 UR4, c[0x0][0x8b0] ;  /* 0x00011600ff0477ac */ /* 0x000ea40008000a00 */
[----:B--2---:R-:W-:-:S04]  /*01b0*/  UISETP.NE.U32.AND UP0, UPT, UR4, URZ, UPT ;  /* 0x000000ff0400728c */ /* 0x004fc8000bf05070 */
[----:B------:R-:W-:-:S09]  /*01c0*/  UISETP.NE.AND.EX UP0, UPT, UR5, URZ, UPT, UP0 ;  /* 0x000000ff0500728c */ /* 0x000fd2000bf05300 */
[----:B------:R-:W-:Y:S05]  /*01d0*/  BRA.U UP0, `(.L_x_2) ;  /* 0x0000000100287547 */ /* 0x000fea000b800000 */
[----:B------:R-:W2:Y:S02]  /*01e0*/  LDCU.64 UR4, c[0x0][0x8a8] ;  /* 0x00011500ff0477ac */ /* 0x000ea40008000a00 */
[----:B--2---:R-:W-:-:S04]  /*01f0*/  UISETP.NE.U32.AND UP0, UPT, UR4, URZ, UPT ;  /* 0x000000ff0400728c */ /* 0x004fc8000bf05070 */
[----:B------:R-:W-:-:S09]  /*0200*/  UISETP.NE.AND.EX UP0, UPT, UR5, URZ, UPT, UP0 ;  /* 0x000000ff0500728c */ /* 0x000fd2000bf05300 */
[----:B------:R-:W-:Y:S05]  /*0210*/  BRA.U !UP0, `(.L_x_3) ;  /* 0x0000000108107547 */ /* 0x000fea000b800000 */
[----:B------:R-:W2:Y:S01]  /*0220*/  LDC.64 R70, c[0x0][0x8a8] ;  /* 0x00022a00ff467b82 */ /* 0x000ea20000000a00 */
[----:B------:R-:W2:Y:S02]  /*0230*/  LDCU.64 UR4, c[0x0][0x358] ;  /* 0x00006b00ff0477ac */ /* 0x000ea40008000a00 */
[----:B--2---:R2:W5:Y:S01]  /*0240*/  LDG.E R70, desc[UR4][R70.64] ;  /* 0x0000000446467981 */ /* 0x004562000c1e1900 */
[----:B------:R-:W-:Y:S05]  /*0250*/  BRA `(.L_x_2) ;  /* 0x0000000000087947 */ /* 0x000fea0003800000 */
.L_x_3:
[----:B------:R-:W2:Y:S02]  /*0260*/  LDCU UR4, c[0x0][0x8a0] ;  /* 0x00011400ff0477ac */ /* 0x000ea40008000800 */
[----:B--2---:R-:W-:Y:S02]  /*0270*/  MOV R70, UR4 ;  /* 0x0000000400467c02 */ /* 0x004fe40008000f00 */
.L_x_2:
[----:B------:R-:W-:Y:S01]  /*0280*/  IMAD.U32 R0, RZ, RZ, UR21 ;  /* 0x00000015ff007e24 */ /* 0x000fe2000f8e00ff */
[----:B------:R-:W-:Y:S04]  /*0290*/  BSSY.RECONVERGENT B0, `(.L_x_4) ;  /* 0x000000c000007945 */ /* 0x000fe80003800200 */
[C---:B------:R-:W-:Y:S02]  /*02a0*/  ISETP.NE.OR P3, PT, R0.reuse, 0x1, !P0 ;  /* 0x000000010000780c */ /* 0x040fe40004765670 */
[----:B------:R-:W-:-:S11]  /*02b0*/  ISETP.NE.OR P2, PT, R0, 0x3, !P0 ;  /* 0x000000030000780c */ /* 0x000fd60004745670 */
[----:B------:R-:W-:Y:S05]  /*02c0*/  @P3 BRA `(.L_x_5) ;  /* 0x0000000000203947 */ /* 0x000fea0003800000 */
[----:B------:R-:W3:Y:S02]  /*02d0*/  LDCU.64 UR4, c[0x0][0x348] ;  /* 0x00006900ff0477ac */ /* 0x000ee40008000a00 */
[----:B---3--:R-:W-:Y:S02]  /*02e0*/  UIADD3 UR6, UP1, UPT, UR4, 0x80, URZ ;  /* 0x0000008004067890 */ /* 0x008fe4000ff3e0ff */
[----:B------:R-:W-:Y:S02]  /*02f0*/  UIADD3 UR4, UP0, UPT, UR4, 0x180, URZ ;  /* 0x0000018004047890 */ /* 0x000fe4000ff1e0ff */
[----:B------:R-:W-:Y:S02]  /*0300*/  UIADD3.X UR7, UPT, UPT, URZ, UR5, URZ, UP1, !UPT ;  /* 0x00000005ff077290 */ /* 0x000fe40008ffe4ff */
[----:B------:R-:W-:-:S07]  /*0310*/  UIADD3.X UR5, UPT, UPT, URZ, UR5, URZ, UP0, !UPT ;  /* 0x00000005ff057290 */ /* 0x000fce00087fe4ff */
[----:B------:R3:W-:Y:S02]  /*0320*/  UTMACCTL.PF [UR6] ;  /* 0x00000000060079b9 */ /* 0x0007e40008040000 */
[----:B------:R3:W-:Y:S02]  /*0330*/  UTMACCTL.PF [UR4] ;  /* 0x00000000040079b9 */ /* 0x0007e40008040000 */
[----:B---3--:R-:W-:Y:S01]  /*0340*/  NOP ;  /* 0x0000000000007918 */ /* 0x008fe20000000000 */
.L_x_5:
[----:B------:R-:W-:Y:S05]  /*0350*/  BSYNC.RECONVERGENT B0 ;  /* 0x0000000000007941 */ /* 0x000fea0003800200 */
.L_x_4:
[----:B------:R-:W-:Y:S04]  /*0360*/  BSSY.RECONVERGENT B0, `(.L_x_6) ;  /* 0x000000a000007945 */ /* 0x000fe80003800200 */
        /* <DEDUP_REMOVED lines=9> */
.L_x_7:
[----:B------:R-:W-:Y:S05]  /*0400*/  BSYNC.RECONVERGENT B0 ;  /* 0x0000000000007941 */ /* 0x000fea0003800200 */
.L_x_6:
[----:B------:R-:W3:Y:S01]  /*0410*/  LDCU.64 UR4, c[0x0][0x888] ;  /* 0x00011100ff0477ac */ /* 0x000ee20008000a00 */
[----:B------:R-:W-:Y:S01]  /*0420*/  ISETP.NE.AND.EX P1, PT, RZ, UR9, PT, P1 ;  /* 0x00000009ff007c0c */ /* 0x000fe2000bf25310 */
[----:B------:R-:W-:Y:S01]  /*0430*/  UPLOP3.LUT UP4, UPT, UPT, UPT, UPT, 0x80, 0x8 ;  /* 0x000000000008789c */ /* 0x000fe20003f8f070 */
[----:B---3--:R-:W-:-:S04]  /*0440*/  ISETP.NE.U32.AND P2, PT, RZ, UR4, PT ;  /* 0x00000004ff007c0c */ /* 0x008fc8000bf45070 */
[----:B------:R-:W-:-:S13]  /*0450*/  ISETP.NE.AND.EX P2, PT, RZ, UR5, PT, P2 ;  /* 0x00000005ff007c0c */ /* 0x000fda000bf45320 */
[----:B------:R-:W-:Y:S05]  /*0460*/  @P2 BRA P1, `(.L_x_8) ;  /* 0x0000000000282947 */ /* 0x000fea0000800000 */
[----:B------:R-:W-:Y:S01]  /*0470*/  UISETP.NE.U32.AND UP0, UPT, UR8, URZ, UPT ;  /* 0x000000ff0800728c */ /* 0x000fe2000bf05070 */
[----:B-----5:R-:W-:Y:S01]  /*0480*/  FSETP.NEU.AND P1, PT, R73, RZ, PT ;  /* 0x000000ff4900720b */ /* 0x020fe20003f2d000 */
[----:B------:R-:W-:Y:S02]  /*0490*/  UISETP.NE.U32.AND UP2, UPT, UR4, URZ, UPT ;  /* 0x000000ff0400728c */ /* 0x000fe4000bf45070 */
[----:B------:R-:W-:Y:S02]  /*04a0*/  UISETP.NE.AND.EX UP1, UPT, UR9, URZ, UPT, UP0 ;  /* 0x000000ff0900728c */ /* 0x000fe4000bf25300 */
[----:B------:R-:W-:-:S04]  /*04b0*/  UISETP.NE.AND.EX UP0, UPT, UR5, URZ, UPT, UP2 ;  /* 0x000000ff0500728c */ /* 0x000fc8000bf05320 */
[----:B------:R-:W-:-:S04]  /*04c0*/  USEL UR4, URZ, 0xffffffff, UP0 ;  /* 0xffffffffff047887 */ /* 0x000fc80008000000 */
[----:B------:R-:W-:Y:S01]  /*04d0*/  VOTEU.ANY UP0, P1 ;  /* 0x0000000000ff7886 */ /* 0x000fe20000800100 */
[----:B------:R-:W-:-:S04]  /*04e0*/  @!UP1 USEL UR4, URZ, 0xffffffff, UP0 ;  /* 0xffffffffff049887 */ /* 0x000fc80008000000 */
[----:B------:R-:W-:-:S04]  /*04f0*/  ULOP3.LUT UR4, UR4, 0x1, URZ, 0xc0, !UPT ;  /* 0x0000000104047892 */ /* 0x000fc8000f8ec0ff */
[----:B------:R-:W-:-:S11]  /*0500*/  UISETP.NE.U32.AND UP4, UPT, UR4, 0x1, UPT ;  /* 0x000000010400788c */ /* 0x000fd6000bf85070 */
.L_x_8:
[----:B------:R-:W3:Y:S01]  /*0510*/  SHFL.IDX PT, R0, R163, RZ, 0x1f ;  /* 0x00001fffa3007589 */ /* 0x000ee200000e0000 */
[----:B------:R-:W-:-:S04]  /*0520*/  UISETP.NE.AND UP0, UPT, UR21, 0x2, UPT ;  /* 0x000000021500788c */ /* 0x000fc8000bf05270 */
[----:B------:R-:W-:Y:S02]  /*0530*/  UISETP.EQ.AND UP1, UPT, UR46, URZ, !UP0 ;  /* 0x000000ff2e00728c */ /* 0x000fe4000c722270 */
[----:B------:R-:W-:-:S04]  /*0540*/  USEL UR43, URZ, 0x1, UP0 ;  /* 0x00000001ff2b7887 */ /* 0x000fc80008000000 */
[----:B------:R-:W-:Y:S02]  /*0550*/  PLOP3.LUT P3, PT, P0, PT, UP1, 0x80, 0x8 ;  /* 0x000000000008781c */ /* 0x000fe4000076f018 */
[----:B---3--:R-:W-:-:S13]  /*0560*/  ISETP.NE.AND P1, PT, R0, RZ, PT ;  /* 0x000000ff0000720c */ /* 0x008fda0003f25270 */
[----:B------:R-:W-:Y:S05]  /*0570*/  @P1 BRA `(.L_x_9) ;  /* 0x0000000000741947 */ /* 0x000fea0003800000 */
[----:B------:R-:W-:Y:S01]  /*0580*/  UMOV UR4, 0x400 ;  /* 0x0000040000047882 */ /* 0x000fe20000000000 */
[----:B------:R-:W-:Y:S01]  /*0590*/  UMOV UR8, 0x1 ;  /* 0x0000000100087882 */ /* 0x000fe20000000000 */
[----:B------:R-:W-:Y:S01]  /*05a0*/  UMOV UR6, 0x4 ;  /* 0x0000000400067882 */ /* 0x000fe20000000000 */
[----:B------:R-:W-:Y:S02]  /*05b0*/  ULEA UR4, UR48, UR4, 0x18 ;  /* 0x0000000430047291 */ /* 0x000fe4000f8ec0ff */
[----:B------:R-:W-:-:S04]  /*05c0*/  UIADD3 UR8, UPT, UPT, -UR8, 0x100000, URZ ;  /* 0x0010000008087890 */ /* 0x000fc8000fffe1ff */
[----:B------:R-:W-:Y:S02]  /*05d0*/  USHF.L.U32 UR9, UR8, 0xb, URZ ;  /* 0x0000000b08097899 */ /* 0x000fe400080006ff */
[----:B------:R-:W-:Y:S02]  /*05e0*/  USHF.L.U32 UR8, UR8, 0x1, URZ ;  /* 0x0000000108087899 */ /* 0x000fe400080006ff */
[----:B------:R-:W-:-:S04]  /*05f0*/  UIADD3 UR6, UPT, UPT, -UR6, 0x100000, URZ ;  /* 0x0010000006067890 */ /* 0x000fc8000fffe1ff */
[----:B------:R-:W-:Y:S02]  /*0600*/  USHF.L.U32 UR7, UR6, 0xb, URZ ;  /* 0x0000000b06077899 */ /* 0x000fe400080006ff */
[----:B------:R-:W-:Y:S01]  /*0610*/  USHF.L.U32 UR6, UR6, 0x1, URZ ;  /* 0x0000000106067899 */ /* 0x000fe200080006ff */
[----:B------:R-:W-:Y:S01]  /*0620*/  ELECT P1, URZ, PT ;  /* 0x0000000000ff782f */ /* 0x000fe20003820000 */
[----:B------:R-:W3:Y:S02]  /*0630*/  FENCE.VIEW.ASYNC.S ;  /* 0x00000000000073c6 */ /* 0x000ee40000000000 */
[----:B---3--:R3:W4:Y:S08]  /*0640*/  SYNCS.EXCH.64 URZ, [UR4], UR8 ;  /* 0x0000000804ff75b2 */ /* 0x0087300008000100 */
[----:B------:R3:W1:Y:S01]  /*0650*/  SYNCS.EXCH.64 URZ, [UR4+0x40], UR6 ;  /* 0x0000400604ff75b2 */ /* 0x0006620008000100 */
        /* <DEDUP_REMOVED lines=13> */
[----:B------:R3:W1:Y:S02]  /*0730*/  SYNCS.EXCH.64 URZ, [UR4+0x78], UR6 ;  /* 0x0000780604ff75b2 */ /* 0x0006640008000100 */
[----:B---3--:R-:W-:Y:S01]  /*0740*/  NOP ;  /* 0x0000000000007918 */ /* 0x008fe20000000000 */
.L_x_9:
[----:B------:R-:W3:Y:S01]  /*0750*/  SHFL.IDX PT, R0, R163, RZ, 0x1f ;  /* 0x00001fffa3007589 */ /* 0x000ee200000e0000 */
[----:B------:R-:W-:Y:S01]  /*0760*/  NOP ;  /* 0x0000000000007918 */ /* 0x000fe20000000000 */
[----:B---3--:R-:W-:-:S13]  /*0770*/  ISETP.NE.AND P1, PT, R0, 0x1, PT ;  /* 0x000000010000780c */ /* 0x008fda0003f25270 */
        /* <DEDUP_REMOVED lines=13> */
[----:B---3--:R3:W1:Y:S08]  /*0850*/  SYNCS.EXCH.64 URZ, [UR4+0x80], UR8 ;  /* 0x0000800804ff75b2 */ /* 0x0086700008000100 */
[----:B------:R3:W1:Y:S01]  /*0860*/  SYNCS.EXCH.64 URZ, [UR4+0x90], UR6 ;  /* 0x0000900604ff75b2 */ /* 0x0006620008000100 */
[----:B------:R3:W1:Y:S01]  /*0870*/  SYNCS.EXCH.64 URZ, [UR4+0x88], UR8 ;  /* 0x0000880804ff75b2 */ /* 0x0006620008000100 */
[----:B------:R3:W1:Y:S01]  /*0880*/  SYNCS.EXCH.64 URZ, [UR4+0x98], UR6 ;  /* 0x0000980604ff75b2 */ /* 0x0006620008000100 */
[----:B------:R-:W-:Y:S01]  /*0890*/  NOP ;  /* 0x0000000000007918 */ /* 0x000fe20000000000 */
.L_x_10:
[----:B------:R-:W2:Y:S01]  /*08a0*/  SHFL.IDX PT, R0, R163, RZ, 0x1f ;  /* 0x00001fffa3007589 */ /* 0x000ea200000e0000 */
[----:B------:R-:W-:Y:S01]  /*08b0*/  NOP ;  /* 0x0000000000007918 */ /* 0x000fe20000000000 */
[----:B--2---:R-:W-:-:S13]  /*08c0*/  ISETP.NE.AND P1, PT, R0, 0x3, PT ;  /* 0x000000030000780c */ /* 0x004fda0003f25270 */
[----:B------:R-:W-:Y:S05]  /*08d0*/  @P1 BRA `(.L_x_11) ;  /* 0x00000000002c1947 */ /* 0x000fea0003800000 */
[----:B---3--:R-:W-:Y:S01]  /*08e0*/  UMOV UR4, 0x400 ;  /* 0x0000040000047882 */ /* 0x008fe20000000000 */
[----:B------:R-:W-:Y:S01]  /*08f0*/  UMOV UR5, 0x20 ;  /* 0x0000002000057882 */ /* 0x000fe20000000000 */
[----:B------:R-:W-:Y:S02]  /*0900*/  ULEA UR6, UR48, UR4, 0x18 ;  /* 0x0000000430067291 */ /* 0x000fe4000f8ec0ff */
[----:B------:R-:W-:-:S04]  /*0910*/  UIADD3 UR4, UPT, UPT, -UR5, 0x100000, URZ ;  /* 0x0010000005047890 */ /* 0x000fc8000fffe1ff */
[----:B------:R-:W-:Y:S02]  /*0920*/  USHF.L.U32 UR5, UR4, 0xb, URZ ;  /* 0x0000000b04057899 */ /* 0x000fe400080006ff */
[----:B------:R-:W-:Y:S01]  /*0930*/  USHF.L.U32 UR4, UR4, 0x1, URZ ;  /* 0x0000000104047899 */ /* 0x000fe200080006ff */
[----:B------:R-:W-:Y:S01]  /*0940*/  ELECT P1, URZ, PT ;  /* 0x0000000000ff782f */ /* 0x000fe20003820000 */
[----:B------:R-:W2:Y:S10]  /*0950*/  FENCE.VIEW.ASYNC.S ;  /* 0x00000000000073c6 */ /* 0x000eb40000000000 */
[----:B--2---:R2:W3:Y:S01]  /*0960*/  SYNCS.EXCH.64 URZ, [UR6+0xa0], UR4 ;  /* 0x0000a00406ff75b2 */ /* 0x0044e20008000100 */
[----:B------:R2:W1:Y:S01]  /*0970*/  SYNCS.EXCH.64 URZ, [UR6+0xa8], UR4 ;  /* 0x0000a80406ff75b2 */ /* 0x0004620008000100 */
[----:B------:R-:W-:Y:S01]  /*0980*/  NOP ;  /* 0x0000000000007918 */ /* 0x000fe20000000000 */
.L_x_11:
[----:B------:R-:W4:Y:S01]  /*0990*/  SHFL.IDX PT, R0, R163, RZ, 0x1f ;  /* 0x00001fffa3007589 */ /* 0x000f2200000e0000 */
[----:B------:R-:W-:Y:S01]  /*09a0*/  NOP ;  /* 0x0000000000007918 */ /* 0x000fe20000000000 */
[----:B----4-:R-:W-:-:S13]  /*09b0*/  ISETP.NE.AND P1, PT, R0, 0x4, PT ;  /* 0x000000040000780c */ /* 0x010fda0003f25270 */
[----:B------:R-:W-:Y:S05]  /*09c0*/  @P1 BRA `(.L_x_12) ;  /* 0x0000000000481947 */ /* 0x000fea0003800000 */
[----:B--23--:R-:W-:Y:S01]  /*09d0*/  UMOV UR4, 0x720 ;  /* 0x0000072000047882 */ /* 0x00cfe20000000000 */
[----:B------:R-:W-:Y:S01]  /*09e0*/  UMOV UR6, 0x400 ;  /* 0x0000040000067882 */ /* 0x000fe20000000000 */
[----:B------:R-:W-:Y:S01]  /*09f0*/  USEL UR4, UR4, 0x620, UP4 ;  /* 0x0000062004047887 */ /* 0x000fe2000a000000 */
        /* <DEDUP_REMOVED lines=9> */
[----:B------:R-:W2:Y:S02]  /*0a90*/  FENCE.VIEW.ASYNC.S ;  /* 0x00000000000073c6 */ /* 0x000ea40000000000 */
[----:B--2---:R4:W2:Y:S08]  /*0aa0*/  SYNCS.EXCH.64 URZ, [UR6+0xb0], UR8 ;  /* 0x0000b00806ff75b2 */ /* 0x0048b00008000100 */
[----:B------:R4:W3:Y:S01]  /*0ab0*/  SYNCS.EXCH.64 URZ, [UR6+0xc0], UR4 ;  /* 0x0000c00406ff75b2 */ /* 0x0008e20008000100 */
[----:B------:R4:W1:Y:S01]  /*0ac0*/  SYNCS.EXCH.64 URZ, [UR6+0xb8], UR8 ;  /* 0x0000b80806ff75b2 */ /* 0x0008620008000100 */
[----:B------:R4:W1:Y:S02]  /*0ad0*/  SYNCS.EXCH.64 URZ, [UR6+0xc8], UR4 ;  /* 0x0000c80406ff75b2 */ /* 0x0008640008000100 */
[----:B----4-:R-:W-:Y:S01]  /*0ae0*/  NOP ;  /* 0x0000000000007918 */ /* 0x010fe20000000000 */
.L_x_12:
[----:B------:R-:W4:Y:S01]  /*0af0*/  SHFL.IDX PT, R0, R163, RZ, 0x1f ;  /* 0x00001fffa3007589 */ /* 0x000f2200000e0000 */
[----:B------:R-:W-:Y:S01]  /*0b00*/  NOP ;  /* 0x0000000000007918 */ /* 0x000fe20000000000 */
[----:B----4-:R-:W-:-:S13]  /*0b10*/  ISETP.NE.AND P1, PT, R0, 0x5, PT ;  /* 0x000000050000780c */ /* 0x010fda0003f25270 */
[----:B------:R-:W-:Y:S05]  /*0b20*/  @P1 BRA `(.L_x_13) ;  /* 0x0000000000541947 */ /* 0x000fea0003800000 */
[----:B--23--:R-:W-:Y:S01]  /*0b30*/  UMOV UR4, 0x400 ;  /* 0x0000040000047882 */ /* 0x00cfe20000000000 */
        /* <DEDUP_REMOVED lines=14> */
[----:B------:R4:W1:Y:S01]  /*0c20*/  SYNCS.EXCH.64 URZ, [UR4+0xf8], UR8 ;  /* 0x0000f80804ff75b2 */ /* 0x0008620008000100 */
[----:B------:R4:W1:Y:S01]  /*0c30*/  SYNCS.EXCH.64 URZ, [UR4+0xe0], UR6 ;  /* 0x0000e00604ff75b2 */ /* 0x0008620008000100 */
[----:B------:R4:W1:Y:S01]  /*0c40*/  SYNCS.EXCH.64 URZ, [UR4+0x100], UR8 ;  /* 0x0001000804ff75b2 */ /* 0x0008620008000100 */
[----:B------:R4:W1:Y:S01]  /*0c50*/  SYNCS.EXCH.64 URZ, [UR4+0xe8], UR6 ;  /* 0x0000e80604ff75b2 */ /* 0x0008620008000100 */
[----:B------:R4:W1:Y:S02]  /*0c60*/  SYNCS.EXCH.64 URZ, [UR4+0x108], UR8 ;  /* 0x0001080804ff75b2 */ /* 0x0008640008000100 */
[----:B----4-:R-:W-:Y:S01]  /*0c70*/  NOP ;  /* 0x0000000000007918 */ /* 0x010fe20000000000 */
.L_x_13:
[----:B------:R-:W4:Y:S01]  /*0c80*/  SHFL.IDX PT, R0, R163, RZ, 0x1f ;  /* 0x00001fffa3007589 */ /* 0x000f2200000e0000 */
[----:B------:R-:W-:Y:S01]  /*0c90*/  ISETP.NE.OR P0, PT, RZ, UR21, !P0 ;  /* 0x00000015ff007c0c */ /* 0x000fe2000c705670 */
[----:B------:R-:W-:Y:S01]  /*0ca0*/  NOP ;  /* 0x0000000000007918 */ /* 0x000fe20000000000 */
[----:B----4-:R-:W-:-:S13]  /*0cb0*/  ISETP.NE.AND P1, PT, R0, 0x3, PT ;  /* 0x000000030000780c */ /* 0x010fda0003f25270 */
[----:B------:R-:W-:Y:S05]  /*0cc0*/  @P1 BRA `(.L_x_14) ;  /* 0x0000000000341947 */ /* 0x000fea0003800000 */
[----:B--23--:R-:W-:Y:S01]  /*0cd0*/  UMOV UR4, 0x400 ;  /* 0x0000040000047882 */ /* 0x00cfe20000000000 */
[----:B------:R-:W-:Y:S01]  /*0ce0*/  UMOV UR6, 0x20 ;  /* 0x0000002000067882 */ /* 0x000fe20000000000 */
[----:B------:R-:W-:Y:S02]  /*0cf0*/  ULEA UR4, UR48, UR4, 0x18 ;  /* 0x0000000430047291 */ /* 0x000fe4000f8ec0ff */
[----:B------:R-:W-:-:S04]  /*0d00*/  UIADD3 UR6, UPT, UPT, -UR6, 0x100000, URZ ;  /* 0x0010000006067890 */ /* 0x000fc8000fffe1ff */
[----:B------:R-:W-:Y:S02]  /*0d10*/  USHF.L.U32 UR7, UR6, 0xb, URZ ;  /* 0x0000000b06077899 */ /* 0x000fe400080006ff */
[----:B------:R-:W-:Y:S01]  /*0d20*/  USHF.L.U32 UR6, UR6, 0x1, URZ ;  /* 0x0000000106067899 */ /* 0x000fe200080006ff */
[----:B------:R-:W-:Y:S01]  /*0d30*/  ELECT P1, URZ, PT ;  /* 0x0000000000ff782f */ /* 0x000fe20003820000 */
[----:B------:R-:W2:Y:S10]  /*0d40*/  FENCE.VIEW.ASYNC.S ;  /* 0x00000000000073c6 */ /* 0x000eb40000000000 */
[----:B--2---:R4:W2:Y:S01]  /*0d50*/  SYNCS.EXCH.64 URZ, [UR4+0x110], UR6 ;  /* 0x0001100604ff75b2 */ /* 0x0048a20008000100 */
[----:B------:R4:W3:Y:S01]  /*0d60*/  SYNCS.EXCH.64 URZ, [UR4+0x120], UR6 ;  /* 0x0001200604ff75b2 */ /* 0x0008e20008000100 */
[----:B------:R4:W1:Y:S01]  /*0d70*/  SYNCS.EXCH.64 URZ, [UR4+0x118], UR6 ;  /* 0x0001180604ff75b2 */ /* 0x0008620008000100 */
[----:B------:R4:W1:Y:S02]  /*0d80*/  SYNCS.EXCH.64 URZ, [UR4+0x128], UR6 ;  /* 0x0001280604ff75b2 */ /* 0x0008640008000100 */
[----:B----4-:R-:W-:Y:S01]  /*0d90*/  NOP ;  /* 0x0000000000007918 */ /* 0x010fe20000000000 */
.L_x_14:
[----:B------:R-:W-:Y:S01]  /*0da0*/  VOTEU.ALL UP0, P0 ;  /* 0x0000000000ff7886 */ /* 0x000fe20000000000 */
[----:B--23--:R-:W-:Y:S01]  /*0db0*/  UMOV UR4, 0x20 ;  /* 0x0000002000047882 */ /* 0x00cfe20000000000 */
[----:B------:R-:W2:Y:S01]  /*0dc0*/  LDCU UR7, c[0x0][0x36c] ;  /* 0x00006d80ff0777ac */ /* 0x000ea20008000800 */
[----:B------:R-:W-:Y:S01]  /*0dd0*/  NOP ;  /* 0x0000000000007918 */ /* 0x000fe20000000000 */
[----:B------:R-:W-:Y:S01]  /*0de0*/  LOP3.LUT R0, R177, 0x1f, RZ, 0xc0, !PT ;  /* 0x0000001fb1007812 */ /* 0x000fe200078ec0ff */
[----:B------:R-:W-:Y:S01]  /*0df0*/  @!UP0 UMOV UR6, 0x400 ;  /* 0x0000040000068882 */ /* 0x000fe20000000000 */
[----:B------:R-:W-:-:S04]  /*0e00*/  @!UP0 UIADD3 UR4, UPT, UPT, -UR4, 0x100000, URZ ;  /* 0x0010000004048890 */ /* 0x000fc8000fffe1ff */
[----:B------:R-:W-:Y:S02]  /*0e10*/  @!UP0 USHF.L.U32 UR5, UR4, 0xb, URZ ;  /* 0x0000000b04058899 */ /* 0x000fe400080006ff */
[----:B------:R-:W-:Y:S02]  /*0e20*/  @!UP0 USHF.L.U32 UR4, UR4, 0x1, URZ ;  /* 0x0000000104048899 */ /* 0x000fe400080006ff */
[----:B------:R-:W-:Y:S01]  /*0e30*/  @!UP0 ULEA UR6, UR48, UR6, 0x18 ;  /* 0x0000000630068291 */ /* 0x000fe2000f8ec0ff */
[----:B------:R-:W-:Y:S01]  /*0e40*/  VOTEU.ALL UP0, P0 ;  /* 0x0000000000ff7886 */ /* 0x000fe20000000000 */
[----:B------:R-:W-:Y:S02]  /*0e50*/  UISETP.NE.AND UP5, UPT, UR21, URZ, UPT ;  /* 0x000000ff1500728c */ /* 0x000fe4000bfa5270 */
[----:B--2---:R-:W-:Y:S01]  /*0e60*/  UISETP.EQ.U32.AND UP6, UPT, UR7, 0x1, UPT ;  /* 0x000000010700788c */ /* 0x004fe2000bfc2070 */
[----:B------:R-:W2:Y:S07]  /*0e70*/  FENCE.VIEW.ASYNC.S ;  /* 0x00000000000073c6 */ /* 0x000eae0000000000 */
[----:B--2---:R2:W3:Y:S01]  /*0e80*/  @!UP0 SYNCS.EXCH.64 URZ, [UR6+0x130], UR4 ;  /* 0x0001300406ff85b2 */ /* 0x0044e20008000100 */
[----:B------:R-:W-:Y:S05]  /*0e90*/  BRA.U !UP6, `(.L_x_15) ;  /* 0x000000010e087547 */ /* 0x000fea000b800000 */
[----:B-1-3--:R-:W-:Y:S01]  /*0ea0*/  UCGABAR_ARV ;  /* 0x00000000000079c7 */ /* 0x00afe20008000000 */
[----:B------:R-:W-:Y:S05]  /*0eb0*/  BRA `(.L_x_16) ;  /* 0x0000000000047947 */ /* 0x000fea0003800000 */
.L_x_15:
[----:B-1-3--:R-:W-:Y:S01]  /*0ec0*/  NOP ;  /* 0x0000000000007918 */ /* 0x00afe20000000000 */
.L_x_16:
[----:B------:R-:W1:Y:S01]  /*0ed0*/  S2UR UR29, SR_CTAID.X ;  /* 0x00000000001d79c3 */ /* 0x000e620000002500 */
[----:B------:R-:W-:-:S05]  /*0ee0*/  CS2R.32 R3, SR_CgaSize ;  /* 0x0000000000037805 */ /* 0x000fca0000008a00 */
[----:B------:R-:W-:-:S05]  /*0ef0*/  IMAD R3, R3, -0xa0, RZ ;  /* 0xffffff6003037824 */ /* 0x000fca00078e02ff */
[----:B--2---:R-:W-:-:S14]  /*0f00*/  R2UR UR5, R3 ;  /* 0x00000000030572ca */ /* 0x004fdc00000e0000 */
[----:B------:R-:W2:Y:S01]  /*0f10*/  LDCU UR5, c[0x0][UR5+0x2b0] ;  /* 0x00005600050577ac */ /* 0x000ea20008000800 */
[----:B------:R-:W-:-:S05]  /*0f20*/  CS2R.32 R3, SR_CgaSize ;  /* 0x0000000000037805 */ /* 0x000fca0000008a00 */
[----:B------:R-:W-:-:S05]  /*0f30*/  IMAD R3, R3, -0xa0, RZ ;  /* 0xffffff6003037824 */ /* 0x000fca00078e02ff */
[----:B------:R-:W-:-:S14]  /*0f40*/  R2UR UR4, R3 ;  /* 0x00000000030472ca */ /* 0x000fdc00000e0000 */
[----:B------:R-:W3:Y:S01]  /*0f50*/  LDCU UR4, c[0x0][UR4+0x2b4] ;  /* 0x00005680040477ac */ /* 0x000ee20008000800 */
[----:B------:R-:W4:Y:S01]  /*0f60*/  S2UR UR20, SR_CTAID.Y ;  /* 0x00000000001479c3 */ /* 0x000f220000002600 */
[----:B------:R-:W-:-:S05]  /*0f70*/  CS2R.32 R3, SR_CgaSize ;  /* 0x0000000000037805 */ /* 0x000fca0000008a00 */
[----:B------:R-:W-:-:S05]  /*0f80*/  IMAD R3, R3, -0xa0, RZ ;  /* 0xffffff6003037824 */ /* 0x000fca00078e02ff */
[----:B------:R-:W-:-:S14]  /*0f90*/  R2UR UR60, R3 ;  /* 0x00000000033c72ca */ /* 0x000fdc00000e0000 */
[----:B------:R-:W3:Y:S01]  /*0fa0*/  LDCU UR60, c[0x0][UR60+0x2a0] ;  /* 0x000054003c3c77ac */ /* 0x000ee20008000800 */
[----:B------:R-:W-:-:S05]  /*0fb0*/  CS2R.32 R3, SR_CgaSize ;  /* 0x0000000000037805 */ /* 0x000fca0000008a00 */
[----:B------:R-:W-:-:S05]  /*0fc0*/  IMAD R3, R3, -0xa0, RZ ;  /* 0xffffff6003037824 */ /* 0x000fca00078e02ff */
[----:B------:R-:W-:-:S14]  /*0fd0*/  R2UR UR59, R3 ;  /* 0x00000000033b72ca */ /* 0x000fdc00000e0000 */
[----:B------:R-:W3:Y:S01]  /*0fe0*/  LDCU UR59, c[0x0][UR59+0x2a4] ;  /* 0x000054803b3b77ac */ /* 0x000ee20008000800 */
[----:B------:R-:W-:Y:S01]  /*0ff0*/  UISETP.GT.U32.AND UP0, UPT, UR46, 0xffff, UPT ;  /* 0x0000ffff2e00788c */ /* 0x000fe2000bf04070 */
[----:B------:R-:W3:Y:S01]  /*1000*/  LDCU UR25, c[0x0][0xb24] ;  /* 0x00016480ff1977ac */ /* 0x000ee20008000800 */
[----:B------:R-:W3:Y:S01]  /*1010*/  LDCU UR42, c[0x0][0xb24] ;  /* 0x00016480ff2a77ac */ /* 0x000ee20008000800 */
[----:B-1----:R-:W-:Y:S01]  /*1020*/  I2FP.F32.U32 R3, UR29 ;  /* 0x0000001d00037c45 */ /* 0x002fe20008201000 */
[----:B------:R-:W1:Y:S04]  /*1030*/  LDCU UR27, c[0x0][0xb30] ;  /* 0x00016600ff1b77ac */ /* 0x000e680008000800 */
[----:B--2---:R-:W-:Y:S01]  /*1040*/  FMUL R3, R3, UR5 ;  /* 0x0000000503037c20 */ /* 0x004fe20008400000 */
[----:B------:R-:W-:Y:S01]  /*1050*/  USEL UR5, UR46, 0xffff, !UP0 ;  /* 0x0000ffff2e057887 */ /* 0x000fe2000c000000 */
[----:B----4-:R-:W-:Y:S01]  /*1060*/  I2FP.F32.U32 R2, UR20 ;  /* 0x0000001400027c45 */ /* 0x010fe20008201000 */
[----:B------:R-:W-:-:S03]  /*1070*/  USHF.L.U32 UR28, UR48, 0xb, URZ ;  /* 0x0000000b301c7899 */ /* 0x000fc600080006ff */
[----:B------:R-:W2:Y:S01]  /*1080*/  F2I.U32.TRUNC.NTZ R3, R3 ;  /* 0x0000000300037305 */ /* 0x000ea2000020f000 */
[----:B------:R-:W-:Y:S01]  /*1090*/  ULOP3.LUT UR24, UR5, 0xffff, URZ, 0xc0, !UPT ;  /* 0x0000ffff05187892 */ /* 0x000fe2000f8ec0ff */
[----:B---3--:R-:W-:Y:S01]  /*10a0*/  FMUL R2, R2, UR4 ;  /* 0x0000000402027c20 */ /* 0x008fe20008400000 */
[----:B------:R-:W-:-:S05]  /*10b0*/  UMOV UR11, 0x55 ;  /* 0x00000055000b7882 */ /* 0x000fca0000000000 */
[----:B------:R-:W3:Y:S01]  /*10c0*/  F2I.U32.TRUNC.NTZ R2, R2 ;  /* 0x0000000200027305 */ /* 0x000ee2000020f000 */
[----:B--2---:R-:W-:Y:S02]  /*10d0*/  R2UR UR4, R3 ;  /* 0x00000000030472ca */ /* 0x004fe400000e0000 */
[----:B------:R-:W-:Y:S02]  /*10e0*/  PRMT R3, RZ, 0x7610, R3 ;  /* 0x00007610ff037816 */ /* 0x000fe40000000003 */
[----:B---3--:R-:W-:Y:S02]  /*10f0*/  R2UR UR6, R2 ;  /* 0x00000000020672ca */ /* 0x008fe400000e0000 */
[----:B------:R-:W-:-:S07]  /*1100*/  PRMT R2, RZ, 0x7610, R2 ;  /* 0x00007610ff027816 */ /* 0x000fce0000000002 */
[----:B------:R-:W-:-:S04]  /*1110*/  UIADD3 UR5, UPT, UPT, -UR4, URZ, URZ ;  /* 0x000000ff04057290 */ /* 0x000fc8000fffe1ff */
[----:B------:R-:W-:Y:S02]  /*1120*/  UIMAD UR60, UR60, UR5, UR29 ;  /* 0x000000053c3c72a4 */ /* 0x000fe4000f8e021d */
[----:B------:R-:W-:-:S04]  /*1130*/  UIADD3 UR4, UPT, UPT, -UR6, URZ, URZ ;  /* 0x000000ff06047290 */ /* 0x000fc8000fffe1ff */
[----:B------:R-:W-:Y:S01]  /*1140*/  UIMAD UR59, UR59, UR4, UR20 ;  /* 0x000000043b3b72a4 */ /* 0x000fe2000f8e0214 */
[----:B-1----:R-:W-:Y:S11]  /*1150*/  BRA.U UP5, `(.L_x_17) ;  /* 0x00000001055c7547 */ /* 0x002ff6000b800000 */
[----:B------:R-:W-:Y:S02]  /*1160*/  UISETP.GT.U32.AND UP0, UPT, UR60, 0x1, UPT ;  /* 0x000000013c00788c */ /* 0x000fe4000bf04070 */
[----:B------:R-:W-:Y:S02]  /*1170*/  ULOP3.LUT UR10, UR60, 0xfffffffe, URZ, 0xc0, !UPT ;  /* 0xfffffffe3c0a7892 */ /* 0x000fe4000f8ec0ff */
[----:B------:R-:W-:Y:S02]  /*1180*/  UISETP.NE.AND UP3, UPT, UR59, URZ, UP0 ;  /* 0x000000ff3b00728c */ /* 0x000fe40008765270 */
[----:B------:R-:W-:Y:S02]  /*1190*/  UISETP.NE.AND UP2, UPT, UR59, 0x1, UP0 ;  /* 0x000000013b00788c */ /* 0x000fe40008745270 */
[----:B------:R-:W-:Y:S02]  /*11a0*/  UISETP.NE.AND UP1, UPT, UR59, 0x2, UP0 ;  /* 0x000000023b00788c */ /* 0x000fe40008725270 */
[----:B------:R-:W-:-:S02]  /*11b0*/  UISETP.NE.AND UP0, UPT, UR59, 0x3, UP0 ;  /* 0x000000033b00788c */ /* 0x000fc40008705270 */
[----:B------:R-:W-:Y:S02]  /*11c0*/  USEL UR6, URZ, 0x1, UP3 ;  /* 0x00000001ff067887 */ /* 0x000fe40009800000 */
[----:B------:R-:W-:Y:S02]  /*11d0*/  USEL UR5, URZ, 0x4, UP2 ;  /* 0x00000004ff057887 */ /* 0x000fe40009000000 */
[----:B------:R-:W-:Y:S02]  /*11e0*/  USEL UR4, URZ, 0x10, UP1 ;  /* 0x00000010ff047887 */ /* 0x000fe40008800000 */
[----:B------:R-:W-:Y:S02]  /*11f0*/  USEL UR9, URZ, 0x40, UP0 ;  /* 0x00000040ff097887 */ /* 0x000fe40008000000 */
[----:B------:R-:W-:Y:S02]  /*1200*/  USEL UR8, URZ, 0x2, UP3 ;  /* 0x00000002ff087887 */ /* 0x000fe40009800000 */
[----:B------:R-:W-:-:S02]  /*1210*/  UIADD3 UR4, UPT, UPT, UR4, UR5, UR6 ;  /* 0x0000000504047290 */ /* 0x000fc4000fffe006 */
[----:B------:R-:W-:Y:S02]  /*1220*/  USEL UR6, URZ, 0x20, UP1 ;  /* 0x00000020ff067887 */ /* 0x000fe40008800000 */
[----:B------:R-:W-:Y:S02]  /*1230*/  USEL UR7, URZ, 0x8, UP2 ;  /* 0x00000008ff077887 */ /* 0x000fe40009000000 */
[----:B------:R-:W-:Y:S02]  /*1240*/  UIADD3 UR5, UPT, UPT, UR8, UR9, UR4 ;  /* 0x0000000908057290 */ /* 0x000fe4000fffe004 */
[----:B------:R-:W-:Y:S02]  /*1250*/  ULEA UR4, UR59, UR10, 0x1 ;  /* 0x0000000a3b047291 */ /* 0x000fe4000f8e08ff */
[----:B------:R-:W-:Y:S02]  /*1260*/  USEL UR8, URZ, 0x80, UP0 ;  /* 0x00000080ff087887 */ /* 0x000fe40008000000 */
[----:B------:R-:W-:-:S03]  /*1270*/  UIADD3 UR5, UPT, UPT, UR6, UR7, UR5 ;  /* 0x0000000706057290 */ /* 0x000fc6000fffe005 */
[----:B------:R-:W-:Y:S01]  /*1280*/  UMOV UR6, 0x3 ;  /* 0x0000000300067882 */ /* 0x000fe20000000000 */
[----:B------:R-:W-:Y:S02]  /*1290*/  UIADD3 UR5, UPT, UPT, UR5, UR8, URZ ;  /* 0x0000000805057290 */ /* 0x000fe4000fffe0ff */
[----:B------:R-:W-:-:S04]  /*12a0*/  USHF.L.U32 UR4, UR6, UR4, URZ ;  /* 0x0000000406047299 */ /* 0x000fc800080006ff */
[----:B------:R-:W-:Y:S02]  /*12b0*/  MOV R3, UR5 ;  /* 0x0000000500037c02 */ /* 0x000fe40008000f00 */
[----:B------:R-:W-:-:S07]  /*12c0*/  MOV R2, UR4 ;  /* 0x0000000400027c02 */ /* 0x000fce0008000f00 */
.L_x_17:
[----:B------:R-:W1:Y:S01]  /*12d0*/  S2UR UR36, SR_CTAID.Z ;  /* 0x00000000002479c3 */ /* 0x000e620000002700 */
[----:B------:R-:W-:Y:S02]  /*12e0*/  UISETP.GE.AND UP0, UPT, UR25, 0x1, UPT ;  /* 0x000000011900788c */ /* 0x000fe4000bf06270 */
[----:B------:R-:W-:Y:S02]  /*12f0*/  UISETP.NE.AND UP3, UPT, UR21, 0x2, UPT ;  /* 0x000000021500788c */ /* 0x000fe4000bf65270 */
[----:B------:R-:W-:Y:S02]  /*1300*/  ULOP3.LUT UR28, UR28, 0x3000, URZ, 0xc0, !UPT ;  /* 0x000030001c1c7892 */ /* 0x000fe4000f8ec0ff */
[----:B------:R-:W-:Y:S01]  /*1310*/  USHF.L.U32 UR24, UR11, UR24, URZ ;  /* 0x000000180b187299 */ /* 0x000fe200080006ff */
[----:B------:R-:W-:Y:S02]  /*1320*/  UMOV UR16, UR29 ;  /* 0x0000001d00107c82 */ /* 0x000fe40008000000 */
[----:B------:R-:W-:Y:S09]  /*1330*/  BRA.U !UP0, `(.L_x_18) ;  /* 0x0000000108d47547 */ /* 0x000ff2000b800000 */
[----:B------:R-:W2:Y:S01]  /*1340*/  LDCU.128 UR12, c[0x0][0xb10] ;  /* 0x00016200ff0c77ac */ /* 0x000ea20008000c00 */
[----:B------:R-:W3:Y:S01]  /*1350*/  LDCU UR6, c[0x0][0x370] ;  /* 0x00006e00ff0677ac */ /* 0x000ee20008000800 */
[----:B------:R-:W4:Y:S01]  /*1360*/  LDCU UR5, c[0x0][0x374] ;  /* 0x00006e80ff0577ac */ /* 0x000f220008000800 */
[----:B------:R-:W1:Y:S01]  /*1370*/  LDCU UR26, c[0x0][0xb0c] ;  /* 0x00016180ff1a77ac */ /* 0x000e620008000800 */
[----:B------:R-:W1:Y:S01]  /*1380*/  LDCU UR4, c[0x0][0xb20] ;  /* 0x00016400ff0477ac */ /* 0x000e620008000800 */
[----:B------:R-:W1:Y:S01]  /*1390*/  LDCU.64 UR8, c[0x0][0xb28] ;  /* 0x00016500ff0877ac */ /* 0x000e620008000a00 */
[----:B--2---:R-:W-:Y:S02]  /*13a0*/  UISETP.NE.AND UP0, UPT, UR14, 0x1, UPT ;  /* 0x000000010e00788c */ /* 0x004fe4000bf05270 */
[----:B----4-:R-:W-:Y:S02]  /*13b0*/  UIMAD.WIDE.U32 UR10, UR5, UR15, URZ ;  /* 0x0000000f050a72a5 */ /* 0x010fe4000f8e00ff */
[----:B---3--:R-:W-:-:S02]  /*13c0*/  UIMAD.WIDE.U32 UR18, UR6, UR12, URZ ;  /* 0x0000000c061272a5 */ /* 0x008fc4000f8e00ff */
[----:B-1----:R-:W-:Y:S02]  /*13d0*/  UISETP.NE.AND UP1, UPT, UR26, 0x1, UPT ;  /* 0x000000011a00788c */ /* 0x002fe4000bf25270 */
[----:B------:R-:W-:Y:S01]  /*13e0*/  UISETP.NE.AND UP2, UPT, UR25, 0x1, UPT ;  /* 0x000000011900788c */ /* 0x000fe2000bf45270 */
[----:B------:R-:W-:Y:S02]  /*13f0*/  UMOV UR10, UR11 ;  /* 0x0000000b000a7c82 */ /* 0x000fe40008000000 */
[----:B------:R-:W-:Y:S01]  /*1400*/  UMOV UR18, UR19 ;  /* 0x0000001300127c82 */ /* 0x000fe20008000000 */
[----:B------:R-:W-:Y:S02]  /*1410*/  @UP0 USHF.R.U32.HI UR5, URZ, UR4, UR10 ;  /* 0x00000004ff050299 */ /* 0x000fe4000801160a */
[----:B------:R-:W-:Y:S02]  /*1420*/  UIMAD.WIDE.U32 UR22, UR20, UR15, URZ ;  /* 0x0000000f141672a5 */ /* 0x000fe4000f8e00ff */
[----:B------:R-:W-:-:S02]  /*1430*/  UIMAD.WIDE.U32 UR10, UR5, UR8, URZ ;  /* 0x00000008050a72a5 */ /* 0x000fc4000f8e00ff */
[----:B------:R-:W-:Y:S02]  /*1440*/  @UP1 USHF.R.U32.HI UR6, URZ, UR13, UR18 ;  /* 0x0000000dff061299 */ /* 0x000fe40008011612 */
[----:B------:R-:W-:Y:S02]  /*1450*/  UIMAD.WIDE.U32 UR16, UR29, UR12, URZ ;  /* 0x0000000c1d1072a5 */ /* 0x000fe4000f8e00ff */
[----:B------:R-:W-:Y:S01]  /*1460*/  UIMAD.WIDE.U32 UR18, UR6, UR8, URZ ;  /* 0x00000008061272a5 */ /* 0x000fe2000f8e00ff */
[----:B------:R-:W-:Y:S01]  /*1470*/  UMOV UR22, UR23 ;  /* 0x0000001700167c82 */ /* 0x000fe20008000000 */
[----:B------:R-:W-:Y:S01]  /*1480*/  UMOV UR10, UR11 ;  /* 0x0000000b000a7c82 */ /* 0x000fe20008000000 */
[----:B------:R-:W-:Y:S02]  /*1490*/  USHF.R.U32.HI UR22, URZ, UR4, UR22 ;  /* 0x00000004ff167299 */ /* 0x000fe40008011616 */
[----:B------:R-:W-:Y:S02]  /*14a0*/  @UP2 USHF.R.U32.HI UR5, URZ, UR9, UR10 ;  /* 0x00000009ff052299 */ /* 0x000fe4000801160a */
[----:B------:R-:W-:Y:S01]  /*14b0*/  UMOV UR7, UR19 ;  /* 0x0000001300077c82 */ /* 0x000fe20008000000 */
[----:B------:R-:W-:Y:S01]  /*14c0*/  UMOV UR16, UR17 ;  /* 0x0000001100107c82 */ /* 0x000fe20008000000 */
[----:B------:R-:W-:-:S02]  /*14d0*/  @UP2 USHF.R.U32.HI UR6, URZ, UR9, UR7 ;  /* 0x00000009ff062299 */ /* 0x000fc40008011607 */
[----:B------:R-:W-:Y:S02]  /*14e0*/  USHF.R.U32.HI UR16, URZ, UR13, UR16 ;  /* 0x0000000dff107299 */ /* 0x000fe40008011610 */
[----:B------:R-:W-:Y:S02]  /*14f0*/  USEL UR4, UR20, UR22, !UP0 ;  /* 0x0000001614047287 */ /* 0x000fe4000c000000 */
[----:B------:R-:W-:Y:S02]  /*1500*/  UIMAD UR7, UR5, UR25, URZ ;  /* 0x00000019050772a4 */ /* 0x000fe4000f8e02ff */
[----:B------:R-:W-:Y:S02]  /*1510*/  USEL UR5, UR29, UR16, !UP1 ;  /* 0x000000101d057287 */ /* 0x000fe4000c800000 */
[----:B------:R-:W-:Y:S02]  /*1520*/  UIMAD UR12, UR6, UR25, URZ ;  /* 0x00000019060c72a4 */ /* 0x000fe4000f8e02ff */
[----:B------:R-:W-:-:S02]  /*1530*/  UISETP.GE.AND UP0, UPT, UR4, UR7, UPT ;  /* 0x000000070400728c */ /* 0x000fc4000bf06270 */
[----:B------:R-:W-:Y:S02]  /*1540*/  UIMAD.WIDE.U32 UR10, UR4, UR8, URZ ;  /* 0x00000008040a72a5 */ /* 0x000fe4000f8e00ff */
[----:B------:R-:W-:Y:S02]  /*1550*/  UISETP.GE.OR UP0, UPT, UR5, UR12, UP0 ;  /* 0x0000000c0500728c */ /* 0x000fe40008706670 */
[----:B------:R-:W-:Y:S02]  /*1560*/  UIMAD.WIDE.U32 UR12, UR5, UR8, URZ ;  /* 0x00000008050c72a5 */ /* 0x000fe4000f8e00ff */
[----:B------:R-:W-:Y:S01]  /*1570*/  UIADD3 UR10, UPT, UPT, -UR4, URZ, URZ ;  /* 0x000000ff040a7290 */ /* 0x000fe2000fffe1ff */
[----:B------:R-:W-:Y:S01]  /*1580*/  UMOV UR8, UR11 ;  /* 0x0000000b00087c82 */ /* 0x000fe20008000000 */
[----:B------:R-:W-:Y:S02]  /*1590*/  UIADD3 UR16, UPT, UPT, -UR5, URZ, URZ ;  /* 0x000000ff05107290 */ /* 0x000fe4000fffe1ff */
[----:B------:R-:W-:-:S03]  /*15a0*/  USHF.R.U32.HI UR8, URZ, UR9, UR8 ;  /* 0x00000009ff087299 */ /* 0x000fc60008011608 */
[----:B------:R-:W-:Y:S01]  /*15b0*/  @!UP0 UMOV UR7, UR13 ;  /* 0x0000000d00078c82 */ /* 0x000fe20008000000 */
[----:B------:R-:W-:Y:S02]  /*15c0*/  UIMAD UR20, UR14, UR10, UR20 ;  /* 0x0000000a0e1472a4 */ /* 0x000fe4000f8e0214 */
[----:B------:R-:W-:Y:S02]  /*15d0*/  USEL UR8, UR4, UR8, !UP2 ;  /* 0x0000000804087287 */ /* 0x000fe4000d000000 */
[----:B------:R-:W-:Y:S02]  /*15e0*/  @!UP0 USHF.R.U32.HI UR7, URZ, UR9, UR7 ;  /* 0x00000009ff078299 */ /* 0x000fe40008011607 */
[----:B------:R-:W-:Y:S02]  /*15f0*/  UIADD3 UR9, UPT, UPT, -UR8, URZ, URZ ;  /* 0x000000ff08097290 */ /* 0x000fe4000fffe1ff */
[----:B------:R-:W-:Y:S02]  /*1600*/  @!UP0 USEL UR7, UR5, UR7, !UP2 ;  /* 0x0000000705078287 */ /* 0x000fe4000d000000 */
[----:B------:R-:W-:-:S02]  /*1610*/  UIMAD UR9, UR25, UR9, UR4 ;  /* 0x00000009190972a4 */ /* 0x000fc4000f8e0204 */
[----:B------:R-:W-:Y:S02]  /*1620*/  @!UP0 UIADD3 UR8, UPT, UPT, UR8, -UR7, URZ ;  /* 0x8000000708088290 */ /* 0x000fe4000fffe0ff */
[----:B------:R-:W-:Y:S02]  /*1630*/  @!UP0 UIMAD UR6, UR9, UR6, UR7 ;  /* 0x00000006090682a4 */ /* 0x000fe4000f8e0207 */
[----:B------:R-:W-:Y:S02]  /*1640*/  @!UP0 UIMAD UR4, UR8, UR25, UR5 ;  /* 0x00000019080482a4 */ /* 0x000fe4000f8e0205 */
[----:B------:R-:W-:Y:S02]  /*1650*/  UIMAD UR16, UR26, UR16, UR29 ;  /* 0x000000101a1072a4 */ /* 0x000fe4000f8e021d */
[----:B------:R-:W-:Y:S01]  /*1660*/  UIMAD UR20, UR4, UR14, UR20 ;  /* 0x0000000e041472a4 */ /* 0x000fe2000f8e0214 */
[----:B------:R-:W-:Y:S02]  /*1670*/  @!UP0 UMOV UR5, UR6 ;  /* 0x0000000600058c82 */ /* 0x000fe40008000000 */
[----:B------:R-:W-:-:S12]  /*1680*/  UIMAD UR16, UR5, UR26, UR16 ;  /* 0x0000001a051072a4 */ /* 0x000fd8000f8e0210 */
.L_x_18:
[----:B------:R-:W-:-:S09]  /*1690*/  UISETP.NE.AND UP0, UPT, UR27, 0x1, UPT ;  /* 0x000000011b00788c */ /* 0x000fd2000bf05270 */
[----:B------:R-:W-:Y:S05]  /*16a0*/  BRA.U UP0, `(.L_x_19) ;  /* 0x0000000100447547 */ /* 0x000fea000b800000 */
[----:B------:R-:W2:Y:S01]  /*16b0*/  LDCU.128 UR8, c[0x0][0xb10] ;  /* 0x00016200ff0877ac */ /* 0x000ea20008000c00 */
[----:B------:R-:W3:Y:S01]  /*16c0*/  LDCU UR12, c[0x0][0xb0c] ;  /* 0x00016180ff0c77ac */ /* 0x000ee20008000800 */
[----:B------:R-:W4:Y:S01]  /*16d0*/  LDCU UR13, c[0x0][0xb20] ;  /* 0x00016400ff0d77ac */ /* 0x000f220008000800 */
[----:B--2---:R-:W-:Y:S02]  /*16e0*/  UIMAD.WIDE.U32 UR6, UR16, UR8, URZ ;  /* 0x00000008100672a5 */ /* 0x004fe4000f8e00ff */
[----:B------:R-:W-:Y:S02]  /*16f0*/  UIMAD.WIDE.U32 UR4, UR20, UR11, URZ ;  /* 0x0000000b140472a5 */ /* 0x000fe4000f8e00ff */
[----:B---3--:R-:W-:Y:S02]  /*1700*/  UISETP.NE.AND UP1, UPT, UR12, 0x1, UPT ;  /* 0x000000010c00788c */ /* 0x008fe4000bf25270 */
[----:B------:R-:W-:Y:S01]  /*1710*/  UISETP.NE.AND UP0, UPT, UR10, 0x1, UPT ;  /* 0x000000010a00788c */ /* 0x000fe2000bf05270 */
[----:B------:R-:W-:-:S02]  /*1720*/  UMOV UR6, UR7 ;  /* 0x0000000700067c82 */ /* 0x000fc40008000000 */
[----:B------:R-:W-:Y:S01]  /*1730*/  UMOV UR4, UR5 ;  /* 0x0000000500047c82 */ /* 0x000fe20008000000 */
[----:B------:R-:W-:Y:S02]  /*1740*/  USHF.R.U32.HI UR6, URZ, UR9, UR6 ;  /* 0x00000009ff067299 */ /* 0x000fe40008011606 */
[----:B----4-:R-:W-:Y:S02]  /*1750*/  USHF.R.U32.HI UR4, URZ, UR13, UR4 ;  /* 0x0000000dff047299 */ /* 0x010fe40008011604 */
[----:B------:R-:W-:Y:S02]  /*1760*/  USEL UR5, UR16, UR6, !UP1 ;  /* 0x0000000610057287 */ /* 0x000fe4000c800000 */
[----:B------:R-:W-:-:S04]  /*1770*/  USEL UR4, UR20, UR4, !UP0 ;  /* 0x0000000414047287 */ /* 0x000fc8000c000000 */
[----:B------:R-:W-:Y:S02]  /*1780*/  UIADD3 UR6, UPT, UPT, -UR4, UR5, URZ ;  /* 0x0000000504067290 */ /* 0x000fe4000fffe1ff */
[----:B------:R-:W-:Y:S02]  /*1790*/  UIADD3 UR4, UPT, UPT, UR4, -UR5, URZ ;  /* 0x8000000504047290 */ /* 0x000fe4000fffe0ff */
[----:B------:R-:W-:Y:S02]  /*17a0*/  UIMAD UR20, UR6, UR10, UR20 ;  /* 0x0000000a061472a4 */ /* 0x000fe4000f8e0214 */
[----:B------:R-:W-:-:S12]  /*17b0*/  UIMAD UR16, UR4, UR12, UR16 ;  /* 0x0000000c041072a4 */ /* 0x000fd8000f8e0210 */
.L_x_19:
[----:B------:R-:W-:Y:S05]  /*17c0*/  BRA.U !UP6, `(.L_x_20) ;  /* 0x000000010e0c7547 */ /* 0x000fea000b800000 */
[----:B------:R-:W-:Y:S01]  /*17d0*/  UCGABAR_WAIT ;  /* 0x0000000000007dc7 */ /* 0x000fe20008000000 */
[----:B------:R-:W-:Y:S01]  /*17e0*/  CCTL.IVALL ;  /* 0x00000000ff00798f */ /* 0x000fe20002000000 */
[----:B------:R-:W-:Y:S05]  /*17f0*/  BRA `(.L_x_21) ;  /* 0x0000000000047947 */ /* 0x000fea0003800000 */
.L_x_20:
[----:B------:R-:W-:Y:S06]  /*1800*/  BAR.SYNC.DEFER_BLOCKING 0x0 ;  /* 0x0000000000007b1d */ /* 0x000fec0000010000 */
.L_x_21:
[----:B------:R-:W-:Y:S05]  /*1810*/  BRA.U UP3, `(.L_x_22) ;  /* 0x0000001503687547 */ /* 0x000fea000b800000 */
[----:B------:R-:W2:Y:S01]  /*1820*/  LDCU UR6, c[0x0][0x38c] ;  /* 0x00007180ff0677ac */ /* 0x000ea20008000800 */
[----:B------:R-:W-:Y:S01]  /*1830*/  PLOP3.LUT P1, PT, PT, PT, UP4, 0x80, 0x8 ;  /* 0x000000000008781c */ /* 0x000fe20003f2f048 */
[----:B------:R-:W-:Y:S01]  /*1840*/  IMAD.MOV.U32 R12, RZ, RZ, 0x1 ;  /* 0x00000001ff0c7424 */ /* 0x000fe200078e00ff */
[----:B------:R-:W-:Y:S01]  /*1850*/  ISETP.NE.AND P2, PT, R0, RZ, P3 ;  /* 0x000000ff0000720c */ /* 0x000fe20001f45270 */
[----:B------:R-:W-:Y:S01]  /*1860*/  USHF.L.U32 UR45, UR29, 0x7, URZ ;  /* 0x000000071d2d7899 */ /* 0x000fe200080006ff */
[----:B------:R-:W-:Y:S01]  /*1870*/  PLOP3.LUT P1, PT, P1, PT, PT, 0x8, 0x80 ;  /* 0x000000000080781c */ /* 0x000fe20000f2e170 */
[----:B------:R-:W-:Y:S01]  /*1880*/  UMOV UR13, 0x400 ;  /* 0x00000400000d7882 */ /* 0x000fe20000000000 */
[----:B------:R-:W-:Y:S01]  /*1890*/  UISETP.NE.AND UP1, UPT, UR21, URZ, UPT ;  /* 0x000000ff1500728c */ /* 0x000fe2000bf25270 */
[----:B------:R-:W-:Y:S01]  /*18a0*/  CS2R R10, SRZ ;  /* 0x00000000000a7805 */ /* 0x000fe2000001ff00 */
[----:B------:R-:W-:Y:S01]  /*18b0*/  USHF.L.U32 UR44, UR29, 0x6, URZ ;  /* 0x000000061d2c7899 */ /* 0x000fe200080006ff */
[----:B------:R-:W-:Y:S01]  /*18c0*/  IMAD.MOV.U32 R9, RZ, RZ, RZ ;  /* 0x000000ffff097224 */ /* 0x000fe200078e00ff */
[----:B------:R-:W-:Y:S01]  /*18d0*/  ULEA UR13, UR48, UR13, 0x18 ;  /* 0x0000000d300d7291 */ /* 0x000fe2000f8ec0ff */
[----:B------:R-:W-:Y:S01]  /*18e0*/  IMAD.MOV.U32 R8, RZ, RZ, 0x1 ;  /* 0x00000001ff087424 */ /* 0x000fe200078e00ff */
[----:B------:R-:W-:Y:S01]  /*18f0*/  ULOP3.LUT UR45, UR45, 0x80, URZ, 0xc0, !UPT ;  /* 0x000000802d2d7892 */ /* 0x000fe2000f8ec0ff */
[----:B------:R-:W3:Y:S01]  /*1900*/  LDCU UR39, c[0x0][0x370] ;  /* 0x00006e00ff2777ac */ /* 0x000ee20008000800 */
[----:B--2---:R-:W-:-:S02]  /*1910*/  UIADD3 UR5, UPT, UPT, UR6, 0x7f, URZ ;  /* 0x0000007f06057890 */ /* 0x004fc4000fffe0ff */
[----:B------:R-:W-:Y:S02]  /*1920*/  UIADD3 UR47, UPT, UPT, UR6, 0xfe, URZ ;  /* 0x000000fe062f7890 */ /* 0x000fe4000fffe0ff */
[----:B------:R-:W-:Y:S02]  /*1930*/  USHF.R.S32.HI UR4, URZ, 0x1f, UR5 ;  /* 0x0000001fff047899 */ /* 0x000fe40008011405 */
[----:B------:R-:W-:Y:S02]  /*1940*/  USEL UR21, UR43, 0x2, UP1 ;  /* 0x000000022b157887 */ /* 0x000fe40008800000 */
[----:B------:R-:W-:Y:S02]  /*1950*/  ULEA.HI UR4, UR4, UR5, URZ, 0x7 ;  /* 0x0000000504047291 */ /* 0x000fe4000f8f38ff */
[----:B------:R-:W-:Y:S02]  /*1960*/  UIADD3 UR5, UPT, UPT, UR6, -0x1, URZ ;  /* 0xffffffff06057890 */ /* 0x000fe4000fffe0ff */
[----:B------:R-:W-:-:S02]  /*1970*/  USHF.R.S32.HI UR41, URZ, 0x7, UR4 ;  /* 0x00000007ff297899 */ /* 0x000fc40008011404 */
[----:B------:R-:W-:Y:S02]  /*1980*/  UISETP.GE.U32.AND UP2, UPT, UR5, -0xff, UPT ;  /* 0xffffff010500788c */ /* 0x000fe4000bf46070 */
[----:B------:R-:W-:Y:S01]  /*1990*/  UISETP.LT.U32.AND UP0, UPT, UR41, 0x8, UPT ;  /* 0x000000082900788c */ /* 0x000fe2000bf01070 */
[----:B------:R-:W2:Y:S03]  /*19a0*/  LDCU.64 UR26, c[0x0][0x348] ;  /* 0x00006900ff1a77ac */ /* 0x000ea60008000a00 */
[----:B------:R-:W-:Y:S01]  /*19b0*/  USEL UR40, UR41, 0x8, UP0 ;  /* 0x0000000829287887 */ /* 0x000fe20008000000 */
[----:B------:R-:W4:Y:S03]  /*19c0*/  LDCU UR38, c[0x0][0x374] ;  /* 0x00006e80ff2677ac */ /* 0x000f260008000800 */
[----:B------:R-:W-:-:S02]  /*19d0*/  UIADD3 UR4, UPT, UPT, UR40, -0x1, URZ ;  /* 0xffffffff28047890 */ /* 0x000fc4000fffe0ff */
[----:B------:R-:W-:Y:S02]  /*19e0*/  @UP2 UIADD3 UR4, UPT, UPT, UR40, URZ, URZ ;  /* 0x000000ff28042290 */ /* 0x000fe4000fffe0ff */
[----:B------:R-:W-:Y:S02]  /*19f0*/  ULOP3.LUT UR44, UR44, 0x40, URZ, 0xc0, !UPT ;  /* 0x000000402c2c7892 */ /* 0x000fe4000f8ec0ff */
[----:B------:R-:W-:Y:S02]  /*1a00*/  UIADD3 UR30, UPT, UPT, UR13, 0x8400, UR28 ;  /* 0x000084000d1e7890 */ /* 0x000fe4000fffe01c */
[----:B------:R-:W-:Y:S02]  /*1a10*/  ULEA.HI UR45, UR28, UR45, URZ, 0x19 ;  /* 0x0000002d1c2d7291 */ /* 0x000fe4000f8fc8ff */
[----:B------:R-:W-:Y:S02]  /*1a20*/  UIADD3 UR46, UPT, UPT, UR41, -UR40, URZ ;  /* 0x80000028292e7290 */ /* 0x000fe4000fffe0ff */
[----:B------:R-:W-:-:S02]  /*1a30*/  UIADD3 UR29, UPT, UPT, UR4, 0x1, URZ ;  /* 0x00000001041d7890 */ /* 0x000fc4000fffe0ff */
[----:B------:R-:W-:Y:S01]  /*1a40*/  UIADD3 UR43, UPT, UPT, -UR4, URZ, URZ ;  /* 0x000000ff042b7290 */ /* 0x000fe2000fffe1ff */
[----:B--234-:R-:W-:-:S11]  /*1a50*/  UMOV UR6, URZ ;  /* 0x000000ff00067c82 */ /* 0x01cfd60008000000 */
.L_x_42:
[----:B------:R-:W-:-:S09]  /*1a60*/  UISETP.NE.AND UP0, UPT, UR48, URZ, UPT ;  /* 0x000000ff3000728c */ /* 0x000fd2000bf05270 */
[----:B-1----:R-:W-:Y:S05]  /*1a70*/  BRA.U UP0, `(.L_x_23) ;  /* 0x0000000100287547 */ /* 0x002fea000b800000 */
[----:B------:R-:W-:Y:S02]  /*1a80*/  LEA R0, R9, UR13, 0x3 ;  /* 0x0000000d09007c11 */ /* 0x000fe4000f8e18ff */
[----:B------:R-:W-:-:S04]  /*1a90*/  SHF.L.U32 R3, R8, 0x1f, RZ ;  /* 0x0000001f08037819 */ /* 0x000fc800000006ff */
[----:B------:R-:W2:Y:S02]  /*1aa0*/  SYNCS.PHASECHK.TRANS64.TRYWAIT P0, [R0+URZ+0x120], R3 ;  /* 0x00012003000075a7 */ /* 0x000ea400080011ff */
[----:B--2---:R-:W-:Y:S05]  /*1ab0*/  @!P0 BRA `(.L_x_24) ;  /* 0x0000007400a88947 */ /* 0x004fea0003800000 */
.L_x_128:
[----:B------:R3:W-:Y:S01]  /*1ac0*/  SYNCS.ARRIVE.TRANS64.A1T0 RZ, [R0+URZ+0x110], RZ ;  /* 0x000110ff00ff79a7 */ /* 0x0007e200081000ff */
[----:B------:R-:W-:-:S05]  /*1ad0*/  VIADD R9, R9, 0x1 ;  /* 0x0000000109097836 */ /* 0x000fca0000000000 */
[----:B------:R-:W-:-:S04]  /*1ae0*/  ISETP.NE.AND P0, PT, R9, 0x2, PT ;  /* 0x000000020900780c */ /* 0x000fc80003f05270 */
[----:B--2---:R-:W-:Y:S02]  /*1af0*/  SEL R3, RZ, 0x1, P0 ;  /* 0x00000001ff037807 */ /* 0x004fe40000000000 */
[----:B------:R-:W-:Y:S02]  /*1b00*/  SEL R9, R9, RZ, P0 ;  /* 0x000000ff09097207 */ /* 0x000fe40000000000 */
[----:B------:R-:W-:-:S07]  /*1b10*/  LOP3.LUT R8, R8, R3, RZ, 0x3c, !PT ;  /* 0x0000000308087212 */ /* 0x000fce00078e3cff */
.L_x_23:
[----:B------:R-:W-:Y:S01]  /*1b20*/  ULEA UR4, UR6, UR13, 0x3 ;  /* 0x0000000d06047291 */ /* 0x000fe2000f8e18ff */
[----:B---3--:R-:W-:Y:S01]  /*1b30*/  SHF.L.U32 R0, R12, 0x1f, RZ ;  /* 0x0000001f0c007819 */ /* 0x008fe200000006ff */
[----:B------:R-:W-:Y:S02]  /*1b40*/  UISETP.GE.U32.AND UP0, UPT, UR47, 0xff, UPT ;  /* 0x000000ff2f00788c */ /* 0x000fe4000bf06070 */
[----:B------:R-:W-:Y:S01]  /*1b50*/  ULEA UR11, UR20, UR44, 0x7 ;  /* 0x0000002c140b7291 */ /* 0x000fe2000f8e38ff */
[----:B------:R-:W-:-:S04]  /*1b60*/  UMOV UR7, URZ ;  /* 0x000000ff00077c82 */ /* 0x000fc80008000000 */
[----:B------:R2:W3:Y:S01]  /*1b70*/  SYNCS.PHASECHK.TRANS64.TRYWAIT P0, [UR4+0x40], R0 ;  /* 0x00004000ff0075a7 */ /* 0x0004e20008001104 */
[----:B------:R-:W-:-:S04]  /*1b80*/  ULEA.HI UR4, UR16, UR16, URZ, 0x1 ;  /* 0x0000001010047291 */ /* 0x000fc8000f8f08ff */
[----:B------:R-:W-:-:S04]  /*1b90*/  USHF.L.U32 UR4, UR4, 0x7, URZ ;  /* 0x0000000704047899 */ /* 0x000fc800080006ff */
[----:B------:R-:W-:-:S04]  /*1ba0*/  ULOP3.LUT UR35, UR4, 0xffffff00, URZ, 0xc0, !UPT ;  /* 0xffffff0004237892 */ /* 0x000fc8000f8ec0ff */
[----:B------:R-:W-:Y:S01]  /*1bb0*/  UIADD3 UR35, UPT, UPT, UR45, UR35, URZ ;  /* 0x000000232d237290 */ /* 0x000fe2000fffe0ff */
[----:B------:R-:W-:Y:S11]  /*1bc0*/  BRA.U !UP0, `(.L_x_25) ;  /* 0x0000000108c47547 */ /* 0x000ff6000b800000 */
[----:B------:R-:W-:Y:S01]  /*1bd0*/  UMOV UR16, UR43 ;  /* 0x0000002b00107c82 */ /* 0x000fe20008000000 */
[----:B------:R-:W-:Y:S01]  /*1be0*/  UMOV UR4, UR6 ;  /* 0x0000000600047c82 */ /* 0x000fe20008000000 */
[----:B------:R-:W-:-:S05]  /*1bf0*/  UMOV UR34, URZ ;  /* 0x000000ff00227c82 */ /* 0x000fca0008000000 */
.L_x_31:
[----:B------:R-:W-:Y:S01]  /*1c00*/  ULEA UR33, UR4, UR13, 0x3 ;  /* 0x0000000d04217291 */ /* 0x000fe2000f8e18ff */
[----:B------:R-:W-:Y:S01]  /*1c10*/  @P3 MOV R2, 0xc000 ;  /* 0x0000c00000023802 */ /* 0x000fe20000000f00 */
[----:B-1-34-:R-:W-:Y:S10]  /*1c20*/  @P0 BRA `(.L_x_26) ;  /* 0x00000000000c0947 */ /* 0x01aff40003800000 */
[----:B------:R-:W-:-:S04]  /*1c30*/  SHF.L.U32 R3, R12, 0x1f, RZ ;  /* 0x0000001f0c037819 */ /* 0x000fc800000006ff */
[----:B------:R-:W3:Y:S02]  /*1c40*/  SYNCS.PHASECHK.TRANS64.TRYWAIT P0, [UR33+0x40], R3 ;  /* 0x00004003ff0075a7 */ /* 0x000ee40008001121 */
[----:B---3--:R-:W-:Y:S05]  /*1c50*/  @!P0 BRA `(.L_x_27) ;  /* 0x0000007400548947 */ /* 0x008fea0003800000 */
.L_x_26:
[----:B------:R3:W-:Y:S01]  /*1c60*/  @P3 SYNCS.ARRIVE.TRANS64 RZ, [UR33], R2 ;  /* 0x00000002ffff39a7 */ /* 0x0007e20008000021 */
[----:B------:R-:W-:Y:S02]  /*1c70*/  ULOP3.LUT UR5, UR21, 0x2, URZ, 0xfc, !UPT ;  /* 0x0000000215057892 */ /* 0x000fe4000f8efcff */
[----:B------:R-:W-:Y:S02]  /*1c80*/  UIADD3 UR16, UPT, UPT, UR16, 0x1, URZ ;  /* 0x0000000110107890 */ /* 0x000fe4000fffe0ff */
[----:B------:R-:W-:Y:S02]  /*1c90*/  UISETP.NE.AND UP0, UPT, UR5, 0x2, UPT ;  /* 0x000000020500788c */ /* 0x000fe4000bf05270 */
[----:B------:R-:W-:-:S07]  /*1ca0*/  UISETP.NE.AND UP2, UPT, UR16, 0x1, UPT ;  /* 0x000000011000788c */ /* 0x000fce000bf45270 */
[----:B------:R-:W-:Y:S05]  /*1cb0*/  BRA.U UP0, `(.L_x_28) ;  /* 0x0000000100047547 */ /* 0x000fea000b800000 */
[----:B-1----:R-:W-:Y:S05]  /*1cc0*/  BPT.TRAP 0x1 ;  /* 0x000000040000795c */ /* 0x002fea0000300000 */
.L_x_28:
[----:B------:R-:W-:Y:S04]  /*1cd0*/  BSSY.RECONVERGENT B0, `(.L_x_29) ;  /* 0x0000003000007945 */ /* 0x000fe80003800200 */
[----:B------:R-:W-:Y:S05]  /*1ce0*/  @!P2 BRA `(.L_x_30) ;  /* 0x000000000004a947 */ /* 0x000fea0003800000 */
[----:B-1----:R-:W-:Y:S05]  /*1cf0*/  BPT.TRAP 0x1 ;  /* 0x000000040000795c */ /* 0x002fea0000300000 */
.L_x_30:
[----:B-1----:R-:W-:Y:S05]  /*1d00*/  BSYNC.RECONVERGENT B0 ;  /* 0x0000000000007941 */ /* 0x002fea0003800200 */
.L_x_29:
[----:B------:R-:W-:Y:S02]  /*1d10*/  UIADD3 UR5, UPT, UPT, UR4, 0x1, URZ ;  /* 0x0000000104057890 */ /* 0x000fe4000fffe0ff */
[----:B------:R-:W-:Y:S02]  /*1d20*/  ULEA UR32, UR4, UR28, 0xe ;  /* 0x0000001c04207291 */ /* 0x000fe4000f8e70ff */
[----:B------:R-:W-:Y:S02]  /*1d30*/  UISETP.NE.AND UP0, UPT, UR5, 0x8, UPT ;  /* 0x000000080500788c */ /* 0x000fe4000bf05270 */
[----:B------:R-:W-:Y:S02]  /*1d40*/  UIADD3 UR14, UP1, UPT, UR26, 0x80, URZ ;  /* 0x000000801a0e7890 */ /* 0x000fe4000ff3e0ff */
[----:B------:R-:W-:Y:S02]  /*1d50*/  USEL UR7, URZ, 0x1, UP0 ;  /* 0x00000001ff077887 */ /* 0x000fe40008000000 */
[----:B------:R-:W-:-:S02]  /*1d60*/  USEL UR6, UR5, URZ, UP0 ;  /* 0x000000ff05067287 */ /* 0x000fc40008000000 */
[----:B------:R-:W-:Y:S02]  /*1d70*/  ULEA UR8, UR4, UR13, 0xd ;  /* 0x0000000d04087291 */ /* 0x000fe4000f8e68ff */
[----:B------:R-:W-:Y:S01]  /*1d80*/  ULEA UR5, UR6, UR13, 0x3 ;  /* 0x0000000d06057291 */ /* 0x000fe2000f8e18ff */
[----:B------:R-:W-:Y:S01]  /*1d90*/  LOP3.LUT R12, R12, UR7, RZ, 0x3c, !PT ;  /* 0x000000070c0c7c12 */ /* 0x000fe2000f8e3cff */
[----:B------:R-:W-:Y:S02]  /*1da0*/  UIADD3 UR4, UP0, UPT, UR26, 0x180, URZ ;  /* 0x000001801a047890 */ /* 0x000fe4000ff1e0ff */
[----:B------:R-:W-:Y:S01]  /*1db0*/  ULOP3.LUT UR33, UR33, 0xfefffff8, URZ, 0xc0, !UPT ;  /* 0xfefffff821217892 */ /* 0x000fe2000f8ec0ff */
[----:B--2---:R-:W-:Y:S01]  /*1dc0*/  SHF.L.U32 R0, R12, 0x1f, RZ ;  /* 0x0000001f0c007819 */ /* 0x004fe200000006ff */
[----:B------:R-:W-:Y:S02]  /*1dd0*/  UIADD3.X UR15, UPT, UPT, URZ, UR27, URZ, UP1, !UPT ;  /* 0x0000001bff0f7290 */ /* 0x000fe40008ffe4ff */
[----:B------:R-:W-:Y:S01]  /*1de0*/  UIADD3 UR32, UPT, UPT, UR13, 0x8400, UR32 ;  /* 0x000084000d207890 */ /* 0x000fe2000fffe020 */
[----:B------:R4:W1:Y:S01]  /*1df0*/  SYNCS.PHASECHK.TRANS64.TRYWAIT P0, [UR5+0x40], R0 ;  /* 0x00004000ff0075a7 */ /* 0x0008620008001105 */
[----:B------:R-:W-:-:S02]  /*1e00*/  UPRMT UR7, URZ, 0x5410, UR24 ;  /* 0x00005410ff077896 */ /* 0x000fc40008000018 */
[----:B------:R-:W-:Y:S02]  /*1e10*/  UIADD3 UR8, UPT, UPT, UR8, 0x28400, URZ ;  /* 0x0002840008087890 */ /* 0x000fe4000fffe0ff */
[----:B------:R-:W-:Y:S01]  /*1e20*/  UIADD3.X UR5, UPT, UPT, URZ, UR27, URZ, UP0, !UPT ;  /* 0x0000001bff057290 */ /* 0x000fe200087fe4ff */
[----:B------:R-:W-:Y:S01]  /*1e30*/  UMOV UR18, 0x0 ;  /* 0x0000000000127882 */ /* 0x000fe20000000000 */
[----:B------:R-:W-:Y:S01]  /*1e40*/  UMOV UR19, 0x10000000 ;  /* 0x1000000000137882 */ /* 0x000fe20000000000 */
[----:B------:R-:W-:Y:S01]  /*1e50*/  UMOV UR10, UR34 ;  /* 0x00000022000a7c82 */ /* 0x000fe20008000000 */
[----:B------:R-:W-:Y:S01]  /*1e60*/  UMOV UR12, UR36 ;  /* 0x00000024000c7c82 */ /* 0x000fe20008000000 */
[----:B------:R-:W-:Y:S01]  /*1e70*/  UMOV UR9, UR33 ;  /* 0x0000002100097c82 */ /* 0x000fe20008000000 */
[----:B------:R2:W-:Y:S03]  /*1e80*/  UTMALDG.3D.MULTICAST.2CTA [UR32], [UR14], UR7, desc[UR18] ;  /* 0x000012200e0073b4 */ /* 0x0005e60008211807 */
[----:B------:R3:W-:Y:S01]  /*1e90*/  UTMALDG.3D.2CTA [UR8], [UR4], desc[UR18] ;  /* 0x00001208040075b4 */ /* 0x0007e20008211000 */
[----:B--2---:R-:W-:Y:S01]  /*1ea0*/  UIADD3 UR34, UPT, UPT, UR34, 0x80, URZ ;  /* 0x0000008022227890 */ /* 0x004fe2000fffe0ff */
[----:B------:R-:W-:Y:S01]  /*1eb0*/  UMOV UR7, UR29 ;  /* 0x0000001d00077c82 */ /* 0x000fe20008000000 */
[----:B---3--:R-:W-:Y:S01]  /*1ec0*/  UMOV UR4, UR6 ;  /* 0x0000000600047c82 */ /* 0x008fe20008000000 */
[----:B------:R-:W-:Y:S09]  /*1ed0*/  BRA.U UP2, `(.L_x_31) ;  /* 0xfffffffd02487547 */ /* 0x000ff2000b83ffff */
.L_x_25:
[----:B------:R-:W-:Y:S01]  /*1ee0*/  ULEA UR4, UR6, UR13, 0x3 ;  /* 0x0000000d06047291 */ /* 0x000fe2000f8e18ff */
[----:B--2-4-:R-:W-:Y:S01]  /*1ef0*/  SHF.L.U32 R0, R12, 0x1f, RZ ;  /* 0x0000001f0c007819 */ /* 0x014fe200000006ff */
[----:B------:R-:W-:Y:S01]  /*1f00*/  @!P1 SYNCS.ARRIVE.TRANS64.A1T0 RZ, [UR13+0xa8], RZ ;  /* 0x0000a8ffffff99a7 */ /* 0x000fe2000810000d */
[----:B------:R-:W-:-:S06]  /*1f10*/  UISETP.GT.AND UP0, UPT, UR41, UR40, UPT ;  /* 0x000000282900728c */ /* 0x000fcc000bf04270 */
[----:B-1-3--:R1:W2:Y:S03]  /*1f20*/  SYNCS.PHASECHK.TRANS64.TRYWAIT P0, [UR4+0x40], R0 ;  /* 0x00004000ff0075a7 */ /* 0x00a2a60008001104 */
[----:B------:R-:W-:Y:S05]  /*1f30*/  BRA.U !UP0, `(.L_x_32) ;  /* 0x0000000108c07547 */ /* 0x000fea000b800000 */
[----:B------:R-:W-:Y:S01]  /*1f40*/  UIADD3 UR25, UPT, UPT, UR46, UR7, URZ ;  /* 0x000000072e197290 */ /* 0x000fe2000fffe0ff */
[----:B------:R-:W-:-:S11]  /*1f50*/  UMOV UR4, UR6 ;  /* 0x0000000600047c82 */ /* 0x000fd60008000000 */
.L_x_38:
[----:B------:R-:W-:Y:S01]  /*1f60*/  ULEA UR17, UR4, UR13, 0x3 ;  /* 0x0000000d04117291 */ /* 0x000fe2000f8e18ff */
[----:B--2---:R-:W-:Y:S01]  /*1f70*/  @P3 MOV R2, 0xc000 ;  /* 0x0000c00000023802 */ /* 0x004fe20000000f00 */
[----:B--2-4-:R-:W-:Y:S10]  /*1f80*/  @P0 BRA `(.L_x_33) ;  /* 0x00000000000c0947 */ /* 0x014ff40003800000 */
[----:B------:R-:W-:-:S04]  /*1f90*/  SHF.L.U32 R3, R12, 0x1f, RZ ;  /* 0x0000001f0c037819 */ /* 0x000fc800000006ff */
[----:B------:R-:W2:Y:S02]  /*1fa0*/  SYNCS.PHASECHK.TRANS64.TRYWAIT P0, [UR17+0x40], R3 ;  /* 0x00004003ff0075a7 */ /* 0x000ea40008001111 */
[----:B--2---:R-:W-:Y:S05]  /*1fb0*/  @!P0 BRA `(.L_x_34) ;  /* 0x0000007000948947 */ /* 0x004fea0003800000 */
.L_x_33:
[----:B------:R2:W-:Y:S01]  /*1fc0*/  @P3 SYNCS.ARRIVE.TRANS64 RZ, [UR17], R2 ;  /* 0x00000002ffff39a7 */ /* 0x0005e20008000011 */
[----:B------:R-:W-:-:S04]  /*1fd0*/  ULOP3.LUT UR5, UR21, 0x2, URZ, 0xfc, !UPT ;  /* 0x0000000215057892 */ /* 0x000fc8000f8efcff */
[----:B------:R-:W-:-:S09]  /*1fe0*/  UISETP.NE.AND UP0, UPT, UR5, 0x2, UPT ;  /* 0x000000020500788c */ /* 0x000fd2000bf05270 */
[----:B------:R-:W-:Y:S05]  /*1ff0*/  BRA.U UP0, `(.L_x_35) ;  /* 0x0000000100047547 */ /* 0x000fea000b800000 */
[----:B------:R-:W-:Y:S05]  /*2000*/  BPT.TRAP 0x1 ;  /* 0x000000040000795c */ /* 0x000fea0000300000 */
.L_x_35:
[----:B------:R-:W-:Y:S04]  /*2010*/  BSSY.RECONVERGENT B0, `(.L_x_36) ;  /* 0x0000003000007945 */ /* 0x000fe80003800200 */
[----:B------:R-:W-:Y:S05]  /*2020*/  @!P2 BRA `(.L_x_37) ;  /* 0x000000000004a947 */ /* 0x000fea0003800000 */
[----:B------:R-:W-:Y:S05]  /*2030*/  BPT.TRAP 0x1 ;  /* 0x000000040000795c */ /* 0x000fea0000300000 */
.L_x_37:
[----:B------:R-:W-:Y:S05]  /*2040*/  BSYNC.RECONVERGENT B0 ;  /* 0x0000000000007941 */ /* 0x000fea0003800200 */
.L_x_36:
[----:B------:R-:W-:Y:S02]  /*2050*/  UIADD3 UR5, UPT, UPT, UR4, 0x1, URZ ;  /* 0x0000000104057890 */ /* 0x000fe4000fffe0ff */
[----:B------:R-:W-:Y:S02]  /*2060*/  UIADD3 UR14, UP1, UPT, UR26, 0x80, URZ ;  /* 0x000000801a0e7890 */ /* 0x000fe4000ff3e0ff */
[----:B------:R-:W-:Y:S02]  /*2070*/  UISETP.NE.AND UP0, UPT, UR5, 0x8, UPT ;  /* 0x000000080500788c */ /* 0x000fe4000bf05270 */
[----:B------:R-:W-:Y:S02]  /*2080*/  ULEA UR16, UR4, UR30, 0xe ;  /* 0x0000001e04107291 */ /* 0x000fe4000f8e70ff */
[----:B------:R-:W-:Y:S02]  /*2090*/  USEL UR8, URZ, 0x1, UP0 ;  /* 0x00000001ff087887 */ /* 0x000fe40008000000 */
[----:B------:R-:W-:-:S02]  /*20a0*/  USEL UR6, UR5, URZ, UP0 ;  /* 0x000000ff05067287 */ /* 0x000fc40008000000 */
[----:B------:R-:W-:Y:S02]  /*20b0*/  UIADD3 UR22, UP0, UPT, UR26, 0x180, URZ ;  /* 0x000001801a167890 */ /* 0x000fe4000ff1e0ff */
[----:B------:R-:W-:Y:S01]  /*20c0*/  LOP3.LUT R12, R12, UR8, RZ, 0x3c, !PT ;  /* 0x000000080c0c7c12 */ /* 0x000fe2000f8e3cff */
[----:B------:R-:W-:Y:S02]  /*20d0*/  ULEA UR8, UR4, UR13, 0xd ;  /* 0x0000000d04087291 */ /* 0x000fe4000f8e68ff */
[----:B------:R-:W-:Y:S01]  /*20e0*/  ULEA UR5, UR6, UR13, 0x3 ;  /* 0x0000000d06057291 */ /* 0x000fe2000f8e18ff */
[----:B-1----:R-:W-:Y:S01]  /*20f0*/  SHF.L.U32 R0, R12, 0x1f, RZ ;  /* 0x0000001f0c007819 */ /* 0x002fe200000006ff */
[----:B------:R-:W-:Y:S02]  /*2100*/  USHF.L.U32 UR18, UR7, 0x7, URZ ;  /* 0x0000000707127899 */ /* 0x000fe400080006ff */
[----:B------:R-:W-:Y:S02]  /*2110*/  ULOP3.LUT UR17, UR17, 0xfefffff8, URZ, 0xc0, !UPT ;  /* 0xfefffff811117892 */ /* 0x000fe4000f8ec0ff */
[----:B------:R-:W-:-:S02]  /*2120*/  UIADD3.X UR15, UPT, UPT, URZ, UR27, URZ, UP1, !UPT ;  /* 0x0000001bff0f7290 */ /* 0x000fc40008ffe4ff */
[----:B------:R-:W-:Y:S01]  /*2130*/  UPRMT UR4, URZ, 0x5410, UR24 ;  /* 0x00005410ff047896 */ /* 0x000fe20008000018 */
[----:B------:R3:W4:Y:S01]  /*2140*/  SYNCS.PHASECHK.TRANS64.TRYWAIT P0, [UR5+0x40], R0 ;  /* 0x00004000ff0075a7 */ /* 0x0007220008001105 */
[----:B------:R-:W-:Y:S02]  /*2150*/  UIADD3 UR8, UPT, UPT, UR8, 0x28400, URZ ;  /* 0x0002840008087890 */ /* 0x000fe4000fffe0ff */
[----:B------:R-:W-:Y:S01]  /*2160*/  UIADD3.X UR23, UPT, UPT, URZ, UR27, URZ, UP0, !UPT ;  /* 0x0000001bff177290 */ /* 0x000fe200087fe4ff */
[----:B------:R-:W-:Y:S01]  /*2170*/  UMOV UR32, 0x0 ;  /* 0x0000000000207882 */ /* 0x000fe20000000000 */
[----:B------:R-:W-:Y:S01]  /*2180*/  UMOV UR33, 0x10000000 ;  /* 0x1000000000217882 */ /* 0x000fe20000000000 */
[----:B------:R-:W-:Y:S01]  /*2190*/  UMOV UR19, UR35 ;  /* 0x0000002300137c82 */ /* 0x000fe20008000000 */
[----:B------:R-:W-:Y:S01]  /*21a0*/  UMOV UR20, UR36 ;  /* 0x0000002400147c82 */ /* 0x000fe20008000000 */
[----:B------:R-:W-:Y:S01]  /*21b0*/  UMOV UR12, UR36 ;  /* 0x00000024000c7c82 */ /* 0x000fe20008000000 */
[----:B------:R-:W-:Y:S01]  /*21c0*/  UMOV UR9, UR17 ;  /* 0x0000001100097c82 */ /* 0x000fe20008000000 */
[----:B------:R-:W-:Y:S01]  /*21d0*/  UMOV UR10, UR18 ;  /* 0x00000012000a7c82 */ /* 0x000fe20008000000 */
[----:B------:R1:W-:Y:S01]  /*21e0*/  UTMALDG.3D.MULTICAST.2CTA [UR16], [UR14], UR4, desc[UR32] ;  /* 0x000020100e0073b4 */ /* 0x0003e20008211804 */
[----:B------:R-:W-:-:S04]  /*21f0*/  UIADD3 UR7, UPT, UPT, UR7, 0x1, URZ ;  /* 0x0000000107077890 */ /* 0x000fc8000fffe0ff */
[----:B------:R-:W-:Y:S01]  /*2200*/  UISETP.NE.AND UP0, UPT, UR7, UR25, UPT ;  /* 0x000000190700728c */ /* 0x000fe2000bf05270 */
[----:B------:R3:W-:Y:S01]  /*2210*/  UTMALDG.3D.2CTA [UR8], [UR22], desc[UR32] ;  /* 0x00002008160075b4 */ /* 0x0007e20008211000 */
[----:B-1----:R-:W-:-:S07]  /*2220*/  UMOV UR4, UR6 ;  /* 0x0000000600047c82 */ /* 0x002fce0008000000 */
[----:B---3--:R-:W-:Y:S05]  /*2230*/  BRA.U UP0, `(.L_x_38) ;  /* 0xfffffffd00487547 */ /* 0x008fea000b83ffff */
.L_x_32:
[C---:B------:R-:W-:Y:S01]  /*2240*/  LEA R3, R11.reuse, UR13, 0x3 ;  /* 0x0000000d0b037c11 */ /* 0x040fe2000f8e18ff */
[----:B------:R-:W-:Y:S01]  /*2250*/  NOP ;  /* 0x0000000000007918 */ /* 0x000fe20000000000 */
[----:B-1----:R-:W-:Y:S02]  /*2260*/  SHF.L.U32 R0, R10, 0x1f, RZ ;  /* 0x0000001f0a007819 */ /* 0x002fe400000006ff */
[----:B------:R-:W-:Y:S02]  /*2270*/  LEA R5, R11, UR13, 0x4 ;  /* 0x0000000d0b057c11 */ /* 0x000fe4000f8e20ff */
[----:B--2-4-:R-:W1:Y:S02]  /*2280*/  SYNCS.PHASECHK.TRANS64.TRYWAIT P0, [R3+URZ+0xb0], R0 ;  /* 0x0000b000030075a7 */ /* 0x014e6400080011ff */
[----:B-1----:R-:W-:Y:S05]  /*2290*/  @!P0 BRA `(.L_x_39) ;  /* 0x0000006c00f48947 */ /* 0x002fea0003800000 */
.L_x_131:
[----:B------:R-:W2:Y:S01]  /*22a0*/  LDS.128 R4, [R5+0x140] ;  /* 0x0001400005047984 */ /* 0x000ea20000000c00 */
[----:B------:R-:W-:Y:S01]  /*22b0*/  UISETP.GE.AND UP0, UPT, UR42, 0x1, UPT ;  /* 0x000000012a00788c */ /* 0x000fe2000bf06270 */
[----:B------:R-:W-:Y:S01]  /*22c0*/  @!PT LDS RZ, [RZ] ;  /* 0x00000000fffff984 */ /* 0x000fe20000000800 */
[----:B------:R-:W-:Y:S01]  /*22d0*/  @!PT LDS RZ, [RZ] ;  /* 0x00000000fffff984 */ /* 0x000fe20000000800 */
[----:B------:R-:W-:Y:S01]  /*22e0*/  @!PT LDS RZ, [RZ] ;  /* 0x00000000fffff984 */ /* 0x000fe20000000800 */
[----:B------:R-:W-:Y:S01]  /*22f0*/  @!PT LDS RZ, [RZ] ;  /* 0x00000000fffff984 */ /* 0x000fe20000000800 */
[----:B------:R3:W-:Y:S06]  /*2300*/  MEMBAR.ALL.CTA ;  /* 0x0000000000007992 */ /* 0x0007ec0000008000 */
[----:B---3--:R-:W3:Y:S01]  /*2310*/  FENCE.VIEW.ASYNC.S ;  /* 0x00000000000073c6 */ /* 0x008ee20000000000 */
[----:B--2---:R-:W-:-:S13]  /*2320*/  LOP3.LUT P0, RZ, R6, 0x1, RZ, 0xc0, !PT ;  /* 0x0000000106ff7812 */ /* 0x004fda000780c0ff */
[----:B---3--:R-:W-:Y:S01]  /*2330*/  VOTEU.ANY UP1, P0 ;  /* 0x0000000000ff7886 */ /* 0x008fe20000020100 */
[----:B------:R-:W-:-:S13]  /*2340*/  PLOP3.LUT P0, PT, PT, PT, UP1, 0x80, 0x8 ;  /* 0x000000000008781c */ /* 0x000fda0003f0f018 */
[----:B-1----:R-:W-:Y:S02]  /*2350*/  @P0 LOP3.LUT R0, R5, 0xffff, RZ, 0xc0, !PT ;  /* 0x0000ffff05000812 */ /* 0x002fe400078ec0ff */
[----:B------:R-:W-:Y:S02]  /*2360*/  @P0 MOV R2, R4 ;  /* 0x0000000400020202 */ /* 0x000fe40000000f00 */
[----:B------:R-:W-:Y:S01]  /*2370*/  @P0 R2UR UR5, R0 ;  /* 0x00000000000502ca */ /* 0x000fe200000e0000 */
[----:B------:R-:W-:Y:S01]  /*2380*/  VIADD R0, R3, 0xc0 ;  /* 0x000000c003007836 */ /* 0x000fe20000000000 */
[----:B------:R-:W-:Y:S02]  /*2390*/  @P0 SHF.R.U32.HI R4, RZ, 0x10, R5 ;  /* 0x00000010ff040819 */ /* 0x000fe40000011605 */
[----:B------:R-:W-:Y:S02]  /*23a0*/  @P0 R2UR UR7, R2 ;  /* 0x00000000020702ca */ /* 0x000fe400000e0000 */
[----:B------:R-:W-:-:S02]  /*23b0*/  PRMT R0, RZ, 0x654, R0 ;  /* 0x00000654ff007816 */ /* 0x000fc40000000000 */
[----:B------:R-:W-:Y:S02]  /*23c0*/  @P0 R2UR UR4, R4 ;  /* 0x00000000040402ca */ /* 0x000fe400000e0000 */
[----:B------:R1:W-:Y:S03]  /*23d0*/  SYNCS.ARRIVE.TRANS64.RED.A1T0 RZ, [R0+URZ], RZ ;  /* 0x000000ff00ff79a7 */ /* 0x0003e600081004ff */
[----:B------:R-:W-:-:S04]  /*23e0*/  @UP1 UMOV UR31, UR5 ;  /* 0x00000005001f1c82 */ /* 0x000fc80008000000 */
[----:B------:R-:W-:-:S04]  /*23f0*/  @UP1 UMOV UR37, UR7 ;  /* 0x0000000700251c82 */ /* 0x000fc80008000000 */
[----:B------:R-:W-:Y:S01]  /*2400*/  @UP1 UMOV UR36, UR4 ;  /* 0x0000000400241c82 */ /* 0x000fe20008000000 */
[----:B------:R-:W-:Y:S05]  /*2410*/  BRA.U !UP0, `(.L_x_40) ;  /* 0x0000000108d47547 */ /* 0x000fea000b800000 */
[----:B------:R-:W2:Y:S01]  /*2420*/  LDCU.128 UR16, c[0x0][0xb10] ;  /* 0x00016200ff1077ac */ /* 0x000ea20008000c00 */
[----:B------:R-:W3:Y:S01]  /*2430*/  LDCU UR12, c[0x0][0xb20] ;  /* 0x00016400ff0c77ac */ /* 0x000ee20008000800 */
[----:B------:R-:W4:Y:S01]  /*2440*/  LDCU UR20, c[0x0][0xb0c] ;  /* 0x00016180ff1477ac */ /* 0x000f220008000800 */
[----:B------:R-:W1:Y:S01]  /*2450*/  LDCU.64 UR8, c[0x0][0xb28] ;  /* 0x00016500ff0877ac */ /* 0x000e620008000a00 */
[----:B------:R-:W-:Y:S02]  /*2460*/  UISETP.NE.AND UP3, UPT, UR42, 0x1, UPT ;  /* 0x000000012a00788c */ /* 0x000fe4000bf65270 */
[----:B--2---:R-:W-:Y:S02]  /*2470*/  UIMAD.WIDE.U32 UR10, UR38, UR19, URZ ;  /* 0x00000013260a72a5 */ /* 0x004fe4000f8e00ff */
[----:B------:R-:W-:Y:S02]  /*2480*/  UIMAD.WIDE.U32 UR4, UR39, UR16, URZ ;  /* 0x00000010270472a5 */ /* 0x000fe4000f8e00ff */
[----:B------:R-:W-:-:S02]  /*2490*/  UISETP.NE.AND UP0, UPT, UR18, 0x1, UPT ;  /* 0x000000011200788c */ /* 0x000fc4000bf05270 */
[----:B------:R-:W-:Y:S01]  /*24a0*/  UIMAD.WIDE.U32 UR22, UR31, UR19, URZ ;  /* 0x000000131f1672a5 */ /* 0x000fe2000f8e00ff */
[----:B------:R-:W-:Y:S02]  /*24b0*/  UMOV UR10, UR11 ;  /* 0x0000000b000a7c82 */ /* 0x000fe40008000000 */
[----:B------:R-:W-:Y:S01]  /*24c0*/  UMOV UR4, UR5 ;  /* 0x0000000500047c82 */ /* 0x000fe20008000000 */
[----:B---3--:R-:W-:Y:S02]  /*24d0*/  USHF.R.U32.HI UR10, URZ, UR12, UR10 ;  /* 0x0000000cff0a7299 */ /* 0x008fe4000801160a */
[----:B----4-:R-:W-:Y:S02]  /*24e0*/  UISETP.NE.AND UP2, UPT, UR20, 0x1, UPT ;  /* 0x000000011400788c */ /* 0x010fe4000bf45270 */
[----:B------:R-:W-:Y:S02]  /*24f0*/  USHF.R.U32.HI UR4, URZ, UR17, UR4 ;  /* 0x00000011ff047299 */ /* 0x000fe40008011604 */
[----:B------:R-:W-:-:S02]  /*2500*/  USEL UR5, UR38, UR10, !UP0 ;  /* 0x0000000a26057287 */ /* 0x000fc4000c000000 */
[----:B------:R-:W-:Y:S02]  /*2510*/  USEL UR7, UR39, UR4, !UP2 ;  /* 0x0000000427077287 */ /* 0x000fe4000d000000 */
[----:B-1----:R-:W-:Y:S01]  /*2520*/  UIMAD.WIDE.U32 UR10, UR5, UR8, URZ ;  /* 0x00000008050a72a5 */ /* 0x002fe2000f8e00ff */
[----:B------:R-:W-:Y:S01]  /*2530*/  UMOV UR4, UR23 ;  /* 0x0000001700047c82 */ /* 0x000fe20008000000 */
[----:B------:R-:W-:Y:S02]  /*2540*/  UIMAD.WIDE.U32 UR14, UR37, UR16, URZ ;  /* 0x00000010250e72a5 */ /* 0x000fe4000f8e00ff */
[----:B------:R-:W-:-:S03]  /*2550*/  UIMAD.WIDE.U32 UR22, UR7, UR8, URZ ;  /* 0x00000008071672a5 */ /* 0x000fc6000f8e00ff */
[----:B------:R-:W-:Y:S01]  /*2560*/  UMOV UR10, UR11 ;  /* 0x0000000b000a7c82 */ /* 0x000fe20008000000 */
[----:B------:R-:W-:Y:S02]  /*2570*/  USHF.R.U32.HI UR4, URZ, UR12, UR4 ;  /* 0x0000000cff047299 */ /* 0x000fe40008011604 */
[----:B------:R-:W-:Y:S01]  /*2580*/  @UP3 USHF.R.U32.HI UR5, URZ, UR9, UR10 ;  /* 0x00000009ff053299 */ /* 0x000fe2000801160a */
[----:B------:R-:W-:Y:S01]  /*2590*/  UMOV UR14, UR15 ;  /* 0x0000000f000e7c82 */ /* 0x000fe20008000000 */
[----:B------:R-:W-:Y:S01]  /*25a0*/  UMOV UR22, UR23 ;  /* 0x0000001700167c82 */ /* 0x000fe20008000000 */
[----:B------:R-:W-:Y:S02]  /*25b0*/  USHF.R.U32.HI UR17, URZ, UR17, UR14 ;  /* 0x00000011ff117299 */ /* 0x000fe4000801160e */
[----:B------:R-:W-:Y:S02]  /*25c0*/  USEL UR4, UR31, UR4, !UP0 ;  /* 0x000000041f047287 */ /* 0x000fe4000c000000 */
[----:B------:R-:W-:-:S02]  /*25d0*/  @UP3 USHF.R.U32.HI UR7, URZ, UR9, UR22 ;  /* 0x00000009ff073299 */ /* 0x000fc40008011616 */
[----:B------:R-:W-:Y:S02]  /*25e0*/  UIMAD UR10, UR42, UR5, URZ ;  /* 0x000000052a0a72a4 */ /* 0x000fe4000f8e02ff */
[----:B------:R-:W-:Y:S02]  /*25f0*/  USEL UR5, UR37, UR17, !UP2 ;  /* 0x0000001125057287 */ /* 0x000fe4000d000000 */
[----:B------:R-:W-:Y:S02]  /*2600*/  UIMAD UR12, UR42, UR7, URZ ;  /* 0x000000072a0c72a4 */ /* 0x000fe4000f8e02ff */
[----:B------:R-:W-:Y:S02]  /*2610*/  UISETP.GE.AND UP0, UPT, UR4, UR10, UPT ;  /* 0x0000000a0400728c */ /* 0x000fe4000bf06270 */
[----:B------:R-:W-:Y:S02]  /*2620*/  UIMAD.WIDE.U32 UR10, UR4, UR8, URZ ;  /* 0x00000008040a72a5 */ /* 0x000fe4000f8e00ff */
[----:B------:R-:W-:-:S02]  /*2630*/  UISETP.GE.OR UP0, UPT, UR5, UR12, UP0 ;  /* 0x0000000c0500728c */ /* 0x000fc40008706670 */
        /* <DEDUP_REMOVED lines=19> */
.L_x_40:
[----:B------:R-:W2:Y:S02]  /*2770*/  LDCU UR4, c[0x0][0xb30] ;  /* 0x00016600ff0477ac */ /* 0x000ea40008000800 */
[----:B--2---:R-:W-:-:S09]  /*2780*/  UISETP.NE.AND UP0, UPT, UR4, 0x1, UPT ;  /* 0x000000010400788c */ /* 0x004fd2000bf05270 */
        /* <DEDUP_REMOVED lines=14> */
[----:B------:R-:W-:Y:S02]  /*2870*/  UIADD3 UR7, UPT, UPT, UR5, -UR4, URZ ;  /* 0x8000000405077290 */ /* 0x000fe4000fffe0ff */
[----:B------:R-:W-:Y:S02]  /*2880*/  UIADD3 UR4, UPT, UPT, -UR5, UR4, URZ ;  /* 0x0000000405047290 */ /* 0x000fe4000fffe1ff */
[----:B------:R-:W-:Y:S02]  /*2890*/  UIMAD UR31, UR7, UR18, UR31 ;  /* 0x00000012071f72a4 */ /* 0x000fe4000f8e021f */
[----:B------:R-:W-:-:S12]  /*28a0*/  UIMAD UR37, UR4, UR10, UR37 ;  /* 0x0000000a042572a4 */ /* 0x000fd8000f8e0225 */
.L_x_41:
[----:B------:R-:W-:Y:S01]  /*28b0*/  VIADD R11, R11, 0x1 ;  /* 0x000000010b0b7836 */ /* 0x000fe20000000000 */
[----:B------:R-:W-:Y:S01]  /*28c0*/  PLOP3.LUT P1, PT, PT, PT, PT, 0x80, 0x8 ;  /* 0x000000000008781c */ /* 0x000fe20003f2f070 */
[----:B------:R-:W-:Y:S02]  /*28d0*/  UIADD3 UR16, UPT, UPT, UR37, UR60, URZ ;  /* 0x0000003c25107290 */ /* 0x000fe4000fffe0ff */
[----:B------:R-:W-:Y:S01]  /*28e0*/  UIADD3 UR20, UPT, UPT, UR31, UR59, URZ ;  /* 0x0000003b1f147290 */ /* 0x000fe2000fffe0ff */
[----:B------:R-:W-:-:S04]  /*28f0*/  ISETP.NE.AND P0, PT, R11, 0x2, PT ;  /* 0x000000020b00780c */ /* 0x000fc80003f05270 */
[----:B------:R-:W-:Y:S02]  /*2900*/  SEL R3, RZ, 0x1, P0 ;  /* 0x00000001ff037807 */ /* 0x000fe40000000000 */
[----:B------:R-:W-:Y:S02]  /*2910*/  SEL R11, R11, RZ, P0 ;  /* 0x000000ff0b0b7207 */ /* 0x000fe40000000000 */
[----:B------:R-:W-:Y:S01]  /*2920*/  LOP3.LUT R10, R10, R3, RZ, 0x3c, !PT ;  /* 0x000000030a0a7212 */ /* 0x000fe200078e3cff */
[----:B------:R-:W-:Y:S06]  /*2930*/  BRA.U UP1, `(.L_x_42) ;  /* 0xfffffff101487547 */ /* 0x000fec000b83ffff */
[----:B------:R-:W-:Y:S01]  /*2940*/  UIADD3 UR13, UPT, UPT, UR13, 0x40, URZ ;  /* 0x000000400d0d7890 */ /* 0x000fe2000fffe0ff */
[----:B------:R-:W-:-:S03]  /*2950*/  SHF.L.U32 R3, R12, 0x1f, RZ ;  /* 0x0000001f0c037819 */ /* 0x000fc600000006ff */
[----:B------:R-:W-:-:S09]  /*2960*/  ULEA UR4, UR6, UR13, 0x3 ;  /* 0x0000000d06047291 */ /* 0x000fd2000f8e18ff */
[----:B------:R-:W2:Y:S02]  /*2970*/  SYNCS.PHASECHK.TRANS64.TRYWAIT P0, [UR4], R3 ;  /* 0x00000003ff0075a7 */ /* 0x000ea40008001104 */
[----:B--2---:R-:W-:Y:S05]  /*2980*/  @!P0 BRA `(.L_x_43) ;  /* 0x00000068004c8947 */ /* 0x004fea0003800000 */
.L_x_133:
[----:B------:R-:W-:-:S04]  /*2990*/  UIADD3 UR4, UPT, UPT, UR6, 0x1, URZ ;  /* 0x0000000106047890 */ /* 0x000fc8000fffe0ff */
[----:B------:R-:W-:-:S04]  /*29a0*/  UISETP.NE.AND UP0, UPT, UR4, 0x8, UPT ;  /* 0x000000080400788c */ /* 0x000fc8000bf05270 */
[----:B------:R-:W-:Y:S02]  /*29b0*/  USEL UR6, URZ, 0x1, UP0 ;  /* 0x00000001ff067887 */ /* 0x000fe40008000000 */
[----:B------:R-:W-:-:S04]  /*29c0*/  USEL UR4, UR4, URZ, UP0 ;  /* 0x000000ff04047287 */ /* 0x000fc80008000000 */
[----:B------:R-:W-:Y:S01]  /*29d0*/  ULEA UR5, UR4, UR13, 0x3 ;  /* 0x0000000d04057291 */ /* 0x000fe2000f8e18ff */
[----:B------:R-:W-:-:S04]  /*29e0*/  LOP3.LUT R2, R12, UR6, RZ, 0x3c, !PT ;  /* 0x000000060c027c12 */ /* 0x000fc8000f8e3cff */
[----:B-1----:R-:W-:-:S04]  /*29f0*/  SHF.L.U32 R3, R2, 0x1f, RZ ;  /* 0x0000001f02037819 */ /* 0x002fc800000006ff */
[----:B------:R-:W1:Y:S02]  /*2a00*/  SYNCS.PHASECHK.TRANS64.TRYWAIT P0, [UR5], R3 ;  /* 0x00000003ff0075a7 */ /* 0x000e640008001105 */
[----:B-1----:R-:W-:Y:S05]  /*2a10*/  @!P0 BRA `(.L_x_44) ;  /* 0x0000006800408947 */ /* 0x002fea0003800000 */
.L_x_135:
        /* <DEDUP_REMOVED lines=9> */
.L_x_137:
        /* <DEDUP_REMOVED lines=9> */
.L_x_139:
        /* <DEDUP_REMOVED lines=9> */
.L_x_141:
        /* <DEDUP_REMOVED lines=9> */
.L_x_143:
        /* <DEDUP_REMOVED lines=9> */
.L_x_145:
[----:B------:R-:W-:-:S04]  /*2cf0*/  UIADD3 UR4, UPT, UPT, UR4, 0x1, URZ ;  /* 0x0000000104047890 */ /* 0x000fc8000fffe0ff */
[----:B------:R-:W-:-:S04]  /*2d00*/  UISETP.NE.AND UP0, UPT, UR4, 0x8, UPT ;  /* 0x000000080400788c */ /* 0x000fc8000bf05270 */
[----:B------:R-:W-:Y:S02]  /*2d10*/  USEL UR5, URZ, 0x1, UP0 ;  /* 0x00000001ff057887 */ /* 0x000fe40008000000 */
[----:B------:R-:W-:-:S04]  /*2d20*/  USEL UR4, UR4, URZ, UP0 ;  /* 0x000000ff04047287 */ /* 0x000fc80008000000 */
[----:B------:R-:W-:Y:S01]  /*2d30*/  ULEA UR4, UR4, UR13, 0x3 ;  /* 0x0000000d04047291 */ /* 0x000fe2000f8e18ff */
[----:B-1----:R-:W-:-:S04]  /*2d40*/  LOP3.LUT R3, R2, UR5, RZ, 0x3c, !PT ;  /* 0x0000000502037c12 */ /* 0x002fc8000f8e3cff */
[----:B------:R-:W-:Y:S01]  /*2d50*/  SHF.L.U32 R3, R3, 0x1f, RZ ;  /* 0x0000001f03037819 */ /* 0x000fe200000006ff */
[----:B------:R-:W-:-:S07]  /*2d60*/  IMAD.U32 R0, RZ, RZ, UR4 ;  /* 0x00000004ff007e24 */ /* 0x000fce000f8e00ff */
.L_x_50:
[----:B-1----:R1:W2:Y:S02]  /*2d70*/  SYNCS.PHASECHK.TRANS64.TRYWAIT P0, [R0+URZ], R3 ;  /* 0x00000003000075a7 */ /* 0x0022a400080011ff */
[----:B--2---:R-:W-:Y:S05]  /*2d80*/  @!P0 NANOSLEEP.SYNCS 0x989680 ;  /* 0x009896800000895d */ /* 0x004fea0003900000 */
[----:B------:R-:W2:Y:S02]  /*2d90*/  @!P0 SYNCS.PHASECHK.TRANS64 P0, [R0+URZ], R3 ;  /* 0x00000003000085a7 */ /* 0x000ea400080010ff */
[----:B--2---:R-:W-:Y:S05]  /*2da0*/  @P0 EXIT ;  /* 0x000000000000094d */ /* 0x004fea0003800000 */
[----:B------:R-:W-:Y:S05]  /*2db0*/  BRA `(.L_x_50) ;  /* 0xfffffffc00ec7947 */ /* 0x000fea000383ffff */
.L_x_22:
[----:B------:R-:W-:-:S04]  /*2dc0*/  UISETP.NE.AND UP0, UPT, UR48, URZ, UPT ;  /* 0x000000ff3000728c */ /* 0x000fc8000bf05270 */
[----:B------:R-:W-:-:S09]  /*2dd0*/  UISETP.NE.OR UP0, UPT, UR21, 0x1, UP0 ;  /* 0x000000011500788c */ /* 0x000fd20008705670 */
[----:B------:R-:W-:Y:S05]  /*2de0*/  BRA.U UP0, `(.L_x_51) ;  /* 0x0000000500487547 */ /* 0x000fea000b800000 */
[----:B------:R-:W-:Y:S01]  /*2df0*/  ISETP.GE.U32.AND P2, PT, R0, 0x8, PT ;  /* 0x000000080000780c */ /* 0x000fe20003f46070 */
[----:B------:R-:W-:Y:S01]  /*2e00*/  IMAD.MOV.U32 R12, RZ, RZ, 0x1 ;  /* 0x00000001ff0c7424 */ /* 0x000fe200078e00ff */
[----:B------:R-:W-:Y:S02]  /*2e10*/  CS2R R10, SRZ ;  /* 0x00000000000a7805 */ /* 0x000fe4000001ff00 */
[----:B------:R-:W-:Y:S01]  /*2e20*/  CS2R R8, SRZ ;  /* 0x0000000000087805 */ /* 0x000fe2000001ff00 */
[----:B------:R-:W-:Y:S01]  /*2e30*/  UMOV UR4, 0x400 ;  /* 0x0000040000047882 */ /* 0x000fe20000000000 */
[----:B------:R-:W-:Y:S01]  /*2e40*/  UMOV UR5, URZ ;  /* 0x000000ff00057c82 */ /* 0x000fe20008000000 */
[----:B------:R-:W-:-:S12]  /*2e50*/  ULEA UR6, UR48, UR4, 0x18 ;  /* 0x0000000430067291 */ /* 0x000fd8000f8ec0ff */
.L_x_55:
[----:B------:R-:W-:Y:S02]  /*2e60*/  LEA R2, R8, UR6, 0x3 ;  /* 0x0000000608027c11 */ /* 0x000fe4000f8e18ff */
[----:B------:R-:W-:-:S03]  /*2e70*/  SHF.L.U32 R5, R9, 0x1f, RZ ;  /* 0x0000001f09057819 */ /* 0x000fc600000006ff */
[----:B------:R-:W-:Y:S01]  /*2e80*/  VIADD R4, R2, 0x120 ;  /* 0x0000012002047836 */ /* 0x000fe20000000000 */
[----:B------:R-:W2:Y:S02]  /*2e90*/  SYNCS.PHASECHK.TRANS64.TRYWAIT P0, [R2+URZ+0x110], R5 ;  /* 0x00011005020075a7 */ /* 0x000ea400080011ff */
[----:B--2---:R-:W-:Y:S05]  /*2ea0*/  @!P0 BRA `(.L_x_52) ;  /* 0x0000006400ac8947 */ /* 0x004fea0003800000 */
.L_x_146:
[----:B------:R-:W-:Y:S01]  /*2eb0*/  ULEA UR4, UR5, UR6, 0x3 ;  /* 0x0000000605047291 */ /* 0x000fe2000f8e18ff */
[----:B------:R-:W-:Y:S02]  /*2ec0*/  PRMT R4, RZ, 0x654, R4 ;  /* 0x00000654ff047816 */ /* 0x000fe40000000004 */
[----:B--2---:R-:W-:Y:S01]  /*2ed0*/  SHF.L.U32 R5, R12, 0x1f, RZ ;  /* 0x0000001f0c057819 */ /* 0x004fe200000006ff */
[----:B------:R-:W-:Y:S01]  /*2ee0*/  UIADD3 UR7, UPT, UPT, UR4, 0xb0, URZ ;  /* 0x000000b004077890 */ /* 0x000fe2000fffe0ff */
[----:B------:R2:W-:Y:S05]  /*2ef0*/  SYNCS.ARRIVE.TRANS64.RED.A1T0 RZ, [R4+URZ], RZ ;  /* 0x000000ff04ff79a7 */ /* 0x0005ea00081004ff */
[----:B------:R-:W-:Y:S01]  /*2f00*/  IMAD.U32 R7, RZ, RZ, UR7 ;  /* 0x00000007ff077e24 */ /* 0x000fe2000f8e00ff */
[----:B------:R-:W3:Y:S04]  /*2f10*/  SYNCS.PHASECHK.TRANS64.TRYWAIT P0, [UR4+0xc0], R5 ;  /* 0x0000c005ff0075a7 */ /* 0x000ee80008001104 */
[----:B------:R-:W-:Y:S01]  /*2f20*/  PRMT R6, R0, 0x654, R7 ;  /* 0x0000065400067816 */ /* 0x000fe20000000007 */
[----:B--2---:R-:W-:Y:S01]  /*2f30*/  @!P2 IMAD.MOV.U32 R4, RZ, RZ, 0x10 ;  /* 0x00000010ff04a424 */ /* 0x004fe200078e00ff */
[----:B---3--:R-:W-:Y:S06]  /*2f40*/  @!P0 BRA `(.L_x_53) ;  /* 0x0000006400988947 */ /* 0x008fec0003800000 */
.L_x_148:
[----:B------:R-:W-:Y:S01]  /*2f50*/  ULEA UR8, UR5, UR6, 0x4 ;  /* 0x0000000605087291 */ /* 0x000fe2000f8e20ff */
[----:B------:R-:W-:Y:S01]  /*2f60*/  SEL R3, R6, R3, !P2 ;  /* 0x0000000306037207 */ /* 0x000fe20005000000 */
[----:B------:R-:W-:Y:S01]  /*2f70*/  UIADD3 UR9, UPT, UPT, UR4, 0xb0, URZ ;  /* 0x000000b004097890 */ /* 0x000fe2000fffe0ff */
[----:B--2---:R-:W-:Y:S01]  /*2f80*/  LEA R2, R11, UR6, 0x3 ;  /* 0x000000060b027c11 */ /* 0x004fe2000f8e18ff */
[----:B------:R-:W-:Y:S01]  /*2f90*/  UIADD3 UR8, UPT, UPT, UR8, 0x140, URZ ;  /* 0x0000014008087890 */ /* 0x000fe2000fffe0ff */
[----:B------:R-:W-:Y:S01]  /*2fa0*/  SHF.L.U32 R5, R10, 0x1f, RZ ;  /* 0x0000001f0a057819 */ /* 0x000fe200000006ff */
[----:B------:R2:W-:Y:S01]  /*2fb0*/  @!P2 SYNCS.ARRIVE.TRANS64.RED RZ, [R3+URZ], R4 ;  /* 0x0000000403ffa9a7 */ /* 0x0005e200080004ff */
[----:B------:R-:W-:Y:S01]  /*2fc0*/  UIADD3 UR4, UPT, UPT, UR5, 0x1, URZ ;  /* 0x0000000105047890 */ /* 0x000fe2000fffe0ff */
[----:B------:R-:W-:-:S03]  /*2fd0*/  VIADD R8, R8, 0x1 ;  /* 0x0000000108087836 */ /* 0x000fc60000000000 */
[----:B------:R-:W-:Y:S02]  /*2fe0*/  UISETP.NE.AND UP0, UPT, UR4, 0x2, UPT ;  /* 0x000000020400788c */ /* 0x000fe4000bf05270 */
[----:B------:R-:W-:Y:S06]  /*2ff0*/  UGETNEXTWORKID.BROADCAST [UR8], [UR9] ;  /* 0x00000000080073ca */ /* 0x000fec0008000100 */
[----:B------:R-:W-:Y:S01]  /*3000*/  USEL UR7, URZ, 0x1, UP0 ;  /* 0x00000001ff077887 */ /* 0x000fe20008000000 */
[----:B------:R-:W-:Y:S01]  /*3010*/  ISETP.NE.AND P0, PT, R8, 0x2, PT ;  /* 0x000000020800780c */ /* 0x000fe20003f05270 */
[----:B------:R-:W-:Y:S01]  /*3020*/  USEL UR5, UR4, URZ, UP0 ;  /* 0x000000ff04057287 */ /* 0x000fe20008000000 */
[----:B------:R-:W3:Y:S03]  /*3030*/  SYNCS.PHASECHK.TRANS64.TRYWAIT P1, [R2+URZ+0xb0], R5 ;  /* 0x0000b005020075a7 */ /* 0x000ee600080211ff */
[----:B------:R-:W-:Y:S01]  /*3040*/  LOP3.LUT R12, R12, UR7, RZ, 0x3c, !PT ;  /* 0x000000070c0c7c12 */ /* 0x000fe2000f8e3cff */
[----:B--23--:R-:W-:Y:S07]  /*3050*/  @!P1 BRA `(.L_x_54) ;  /* 0x00000064006c9947 */ /* 0x00cfee0003800000 */
.L_x_149:
[C---:B------:R-:W-:Y:S01]  /*3060*/  LEA R4, R11.reuse, UR6, 0x4 ;  /* 0x000000060b047c11 */ /* 0x040fe2000f8e20ff */
[----:B--2---:R-:W-:Y:S01]  /*3070*/  VIADD R2, R2, 0xc0 ;  /* 0x000000c002027836 */ /* 0x004fe20000000000 */
[----:B------:R-:W-:Y:S01]  /*3080*/  SEL R8, R8, RZ, P0 ;  /* 0x000000ff08087207 */ /* 0x000fe20000000000 */
[----:B------:R-:W-:-:S03]  /*3090*/  VIADD R11, R11, 0x1 ;  /* 0x000000010b0b7836 */ /* 0x000fc60000000000 */
[----:B------:R-:W2:Y:S01]  /*30a0*/  LDS.128 R4, [R4+0x140] ;  /* 0x0001400004047984 */ /* 0x000ea20000000c00 */
[----:B------:R-:W-:Y:S02]  /*30b0*/  PRMT R2, RZ, 0x654, R2 ;  /* 0x00000654ff027816 */ /* 0x000fe40000000002 */
[C---:B------:R-:W-:Y:S01]  /*30c0*/  ISETP.NE.AND P1, PT, R11.reuse, 0x2, PT ;  /* 0x000000020b00780c */ /* 0x040fe20003f25270 */
[----:B------:R-:W-:Y:S01]  /*30d0*/  @!PT LDS RZ, [RZ] ;  /* 0x00000000fffff984 */ /* 0x000fe20000000800 */
[----:B------:R-:W-:Y:S01]  /*30e0*/  @!PT LDS RZ, [RZ] ;  /* 0x00000000fffff984 */ /* 0x000fe20000000800 */
[----:B------:R-:W-:Y:S01]  /*30f0*/  @!PT LDS RZ, [RZ] ;  /* 0x00000000fffff984 */ /* 0x000fe20000000800 */
[----:B------:R-:W-:Y:S01]  /*3100*/  @!PT LDS RZ, [RZ] ;  /* 0x00000000fffff984 */ /* 0x000fe20000000800 */
[----:B------:R3:W-:Y:S06]  /*3110*/  MEMBAR.ALL.CTA ;  /* 0x0000000000007992 */ /* 0x0007ec0000008000 */
[----:B---3--:R-:W3:Y:S01]  /*3120*/  FENCE.VIEW.ASYNC.S ;  /* 0x00000000000073c6 */ /* 0x008ee20000000000 */
[----:B------:R-:W-:Y:S01]  /*3130*/  SEL R11, R11, RZ, P1 ;  /* 0x000000ff0b0b7207 */ /* 0x000fe20000800000 */
[----:B---3--:R3:W-:Y:S01]  /*3140*/  SYNCS.ARRIVE.TRANS64.RED.A1T0 RZ, [R2+URZ], RZ ;  /* 0x000000ff02ff79a7 */ /* 0x0087e200081004ff */
[----:B--2---:R-:W-:-:S02]  /*3150*/  LOP3.LUT P3, RZ, R6, 0x1, RZ, 0xc0, !PT ;  /* 0x0000000106ff7812 */ /* 0x004fc4000786c0ff */
[----:B------:R-:W-:-:S04]  /*3160*/  SEL R5, RZ, 0x1, P1 ;  /* 0x00000001ff057807 */ /* 0x000fc80000800000 */
[----:B------:R-:W-:Y:S02]  /*3170*/  LOP3.LUT R10, R10, R5, RZ, 0x3c, !PT ;  /* 0x000000050a0a7212 */ /* 0x000fe400078e3cff */
[----:B---3--:R-:W-:-:S04]  /*3180*/  SEL R2, RZ, 0x1, P0 ;  /* 0x00000001ff027807 */ /* 0x008fc80000000000 */
[----:B------:R-:W-:Y:S01]  /*3190*/  LOP3.LUT R9, R9, R2, RZ, 0x3c, !PT ;  /* 0x0000000209097212 */ /* 0x000fe200078e3cff */
[----:B------:R-:W-:Y:S06]  /*31a0*/  @P3 BRA `(.L_x_55) ;  /* 0xfffffffc002c3947 */ /* 0x000fec000383ffff */
[----:B------:R-:W-:Y:S01]  /*31b0*/  ULEA UR4, UR5, UR6, 0x3 ;  /* 0x0000000605047291 */ /* 0x000fe2000f8e18ff */
[----:B------:R-:W-:-:S08]  /*31c0*/  SHF.L.U32 R3, R12, 0x1f, RZ ;  /* 0x0000001f0c037819 */ /* 0x000fd000000006ff */
[----:B------:R-:W2:Y:S02]  /*31d0*/  SYNCS.PHASECHK.TRANS64 P0, [UR4+0xc0], R3 ;  /* 0x0000c003ff0075a7 */ /* 0x000ea40008001004 */
[----:B--2---:R-:W-:Y:S05]  /*31e0*/  @P0 BRA `(.L_x_56) ;  /* 0x0000000000080947 */ /* 0x004fea0003800000 */
[----:B------:R-:W2:Y:S02]  /*31f0*/  SYNCS.PHASECHK.TRANS64.TRYWAIT P0, [UR4+0xc0], R3 ;  /* 0x0000c003ff0075a7 */ /* 0x000ea40008001104 */
[----:B--2---:R-:W-:Y:S05]  /*3200*/  @!P0 BRA `(.L_x_57) ;  /* 0x0000006400148947 */ /* 0x004fea0003800000 */
.L_x_56:
[----:B------:R-:W-:-:S04]  /*3210*/  UIADD3 UR7, UPT, UPT, UR5, 0x1, URZ ;  /* 0x0000000105077890 */ /* 0x000fc8000fffe0ff */
[----:B------:R-:W-:-:S04]  /*3220*/  UISETP.NE.AND UP0, UPT, UR7, 0x2, UPT ;  /* 0x000000020700788c */ /* 0x000fc8000bf05270 */
[----:B------:R-:W-:Y:S02]  /*3230*/  USEL UR8, URZ, 0x1, UP0 ;  /* 0x00000001ff087887 */ /* 0x000fe40008000000 */
[----:B------:R-:W-:-:S04]  /*3240*/  USEL UR7, UR7, URZ, UP0 ;  /* 0x000000ff07077287 */ /* 0x000fc80008000000 */
[----:B------:R-:W-:Y:S01]  /*3250*/  ULEA UR7, UR7, UR6, 0x3 ;  /* 0x0000000607077291 */ /* 0x000fe2000f8e18ff */
[----:B--2---:R-:W-:-:S04]  /*3260*/  LOP3.LUT R3, R12, UR8, RZ, 0x3c, !PT ;  /* 0x000000080c037c12 */ /* 0x004fc8000f8e3cff */
[----:B------:R-:W-:-:S04]  /*3270*/  SHF.L.U32 R0, R3, 0x1f, RZ ;  /* 0x0000001f03007819 */ /* 0x000fc800000006ff */
[----:B------:R-:W2:Y:S02]  /*3280*/  SYNCS.PHASECHK.TRANS64 P0, [UR7+0xc0], R0 ;  /* 0x0000c000ff0075a7 */ /* 0x000ea40008001007 */
[----:B-12---:R-:W-:Y:S05]  /*3290*/  @P0 EXIT ;  /* 0x000000000000094d */ /* 0x006fea0003800000 */
[----:B------:R-:W-:Y:S02]  /*32a0*/  SHF.L.U32 R3, R3, 0x1f, RZ ;  /* 0x0000001f03037819 */ /* 0x000fe400000006ff */
[----:B------:R-:W-:-:S07]  /*32b0*/  MOV R0, UR7 ;  /* 0x0000000700007c02 */ /* 0x000fce0008000f00 */
.L_x_58:
[----:B-1----:R1:W2:Y:S02]  /*32c0*/  SYNCS.PHASECHK.TRANS64.TRYWAIT P0, [R0+URZ+0xc0], R3 ;  /* 0x0000c003000075a7 */ /* 0x0022a400080011ff */
[----:B--2---:R-:W-:Y:S05]  /*32d0*/  @!P0 NANOSLEEP.SYNCS 0x989680 ;  /* 0x009896800000895d */ /* 0x004fea0003900000 */
[----:B------:R-:W2:Y:S02]  /*32e0*/  @!P0 SYNCS.PHASECHK.TRANS64 P0, [R0+URZ+0xc0], R3 ;  /* 0x0000c003000085a7 */ /* 0x000ea400080010ff */
[----:B--2---:R-:W-:Y:S05]  /*32f0*/  @P0 EXIT ;  /* 0x000000000000094d */ /* 0x004fea0003800000 */
[----:B------:R-:W-:Y:S05]  /*3300*/  BRA `(.L_x_58) ;  /* 0xfffffffc00ec7947 */ /* 0x000fea000383ffff */
.L_x_51:
[----:B------:R-:W-:Y:S05]  /*3310*/  BRA.U UP5, `(.L_x_59) ;  /* 0x0000001105d87547 */ /* 0x000fea000b800000 */
[----:B------:R-:W-:Y:S01]  /*3320*/  UMOV UR4, 0x40 ;  /* 0x0000004000047882 */ /* 0x000fe20000000000 */
[----:B------:R-:W-:Y:S01]  /*3330*/  NOP ;  /* 0x0000000000007918 */ /* 0x000fe20000000000 */
[----:B------:R-:W-:Y:S01]  /*3340*/  ULEA UR5, UR48, UR4, 0x18 ;  /* 0x0000000430057291 */ /* 0x000fe2000f8ec0ff */
[----:B------:R-:W-:Y:S02]  /*3350*/  UMOV UR6, 0x400 ;  /* 0x0000040000067882 */ /* 0x000fe40000000000 */
[----:B------:R-:W-:-:S06]  /*3360*/  ULEA UR6, UR48, UR6, 0x18 ;  /* 0x0000000630067291 */ /* 0x000fcc000f8ec0ff */
[----:B------:R-:W2:Y:S02]  /*3370*/  LDS.U8 R0, [UR5+0x1c] ;  /* 0x00001c05ff007984 */ /* 0x000ea40008000000 */
[----:B--2---:R-:W-:-:S13]  /*3380*/  ISETP.NE.AND P0, PT, R0, RZ, PT ;  /* 0x000000ff0000720c */ /* 0x004fda0003f05270 */
[----:B------:R-:W-:Y:S05]  /*3390*/  @P0 BRA `(.L_x_60) ;  /* 0x0000000400080947 */ /* 0x000fea0003800000 */
[----:B------:R-:W-:Y:S02]  /*33a0*/  UISETP.NE.U32.AND UP1, UPT, UR46, 0x1, UPT ;  /* 0x000000012e00788c */ /* 0x000fe4000bf25070 */
[----:B------:R-:W-:-:S07]  /*33b0*/  UIADD3 UR7, UPT, UPT, UR5, 0x8, URZ ;  /* 0x0000000805077890 */ /* 0x000fce000fffe0ff */
[----:B------:R-:W-:Y:S05]  /*33c0*/  BRA.U !UP1, `(.L_x_61) ;  /* 0x00000001099c7547 */ /* 0x000fea000b800000 */
[----:B------:R-:W-:Y:S01]  /*33d0*/  ELECT P0, URZ, PT ;  /* 0x0000000000ff782f */ /* 0x000fe20003800000 */
[----:B------:R-:W-:-:S12]  /*33e0*/  BSSY B0, `(.L_x_61) ;  /* 0x0000025000007945 */ /* 0x000fd80003800000 */
[----:B------:R-:W-:Y:S05]  /*33f0*/  @!P0 BRA `(.L_x_62) ;  /* 0x00000000008c8947 */ /* 0x000fea0003800000 */
[----:B------:R-:W-:-:S05]  /*3400*/  UMOV UR4, 0x10 ;  /* 0x0000001000047882 */ /* 0x000fca0000000000 */
[----:B------:R-:W-:Y:S04]  /*3410*/  DEPBAR.LE SB2, 0x36 ;  /* 0x0000ad800000791a */ /* 0x000fe80000000000 */
[----:B------:R-:W2:Y:S02]  /*3420*/  UTCATOMSWS.2CTA.FIND_AND_SET.ALIGN UP0, UR4, UR4 ;  /* 0x00000004000475e3 */ /* 0x000ea40008200800 */
[----:B--2---:R-:W-:Y:S01]  /*3430*/  MOV R11, UR4 ;  /* 0x00000004000b7c02 */ /* 0x004fe20008000f00 */
[----:B------:R-:W-:Y:S06]  /*3440*/  BRA.U UP0, `(.L_x_63) ;  /* 0x0000000100187547 */ /* 0x000fec000b800000 */
.L_x_64:
[----:B------:R-:W-:Y:S05]  /*3450*/  NANOSLEEP 0x64 ;  /* 0x000000640000795d */ /* 0x000fea0003800000 */
[----:B------:R-:W-:-:S05]  /*3460*/  UMOV UR4, 0x10 ;  /* 0x0000001000047882 */ /* 0x000fca0000000000 */
[----:B------:R-:W-:Y:S04]  /*3470*/  DEPBAR.LE SB2, 0x36 ;  /* 0x0000ad800000791a */ /* 0x000fe80000000000 */
[----:B------:R-:W2:Y:S02]  /*3480*/  UTCATOMSWS.2CTA.FIND_AND_SET.ALIGN UP0, UR4, UR4 ;  /* 0x00000004000475e3 */ /* 0x000ea40008200800 */
[----:B--2---:R-:W-:Y:S01]  /*3490*/  MOV R11, UR4 ;  /* 0x00000004000b7c02 */ /* 0x004fe20008000f00 */
[----:B------:R-:W-:Y:S05]  /*34a0*/  BRA.U !UP0, `(.L_x_64) ;  /* 0xfffffffd08e87547 */ /* 0x000fea000b83ffff */
.L_x_63:
[----:B------:R-:W2:Y:S01]  /*34b0*/  LDS R7, [UR5+0x10] ;  /* 0x00001005ff077984 */ /* 0x000ea20008000800 */
[----:B------:R-:W-:Y:S01]  /*34c0*/  IMAD.U32 R5, RZ, RZ, UR6 ;  /* 0x00000006ff057e24 */ /* 0x000fe2000f8e00ff */
[----:B------:R-:W-:-:S03]  /*34d0*/  MOV R4, UR45 ;  /* 0x0000002d00047c02 */ /* 0x000fc60008000f00 */
[----:B------:R-:W-:Y:S01]  /*34e0*/  VIADD R5, R5, 0x160 ;  /* 0x0000016005057836 */ /* 0x000fe20000000000 */
[----:B--2---:R-:W-:-:S04]  /*34f0*/  SHF.L.U32 R7, R7, 0x1f, RZ ;  /* 0x0000001f07077819 */ /* 0x004fc800000006ff */
[----:B------:R-:W2:Y:S02]  /*3500*/  SYNCS.PHASECHK.TRANS64.TRYWAIT P0, [UR5+0x8], R7 ;  /* 0x00000807ff0075a7 */ /* 0x000ea40008001105 */
[----:B--2---:R-:W-:Y:S05]  /*3510*/  @P0 BRA `(.L_x_65) ;  /* 0x0000000000080947 */ /* 0x004fea0003800000 */
[----:B------:R-:W2:Y:S02]  /*3520*/  SYNCS.PHASECHK.TRANS64.TRYWAIT P0, [UR5+0x8], R7 ;  /* 0x00000807ff0075a7 */ /* 0x000ea40008001105 */
[----:B--2---:R-:W-:Y:S05]  /*3530*/  @!P0 BRA `(.L_x_66) ;  /* 0x0000006000608947 */ /* 0x004fea0003800000 */
.L_x_65:
[----:B--2---:R-:W-:Y:S01]  /*3540*/  HFMA2 R0, -RZ, RZ, 0, 5.9604644775390625e-08 ;  /* 0x00000001ff007431 */ /* 0x004fe200000001ff */
[----:B------:R-:W-:Y:S01]  /*3550*/  UPRMT UR4, UR45, 0x654, UR7 ;  /* 0x000006542d047896 */ /* 0x000fe20008000007 */
[----:B------:R-:W-:Y:S01]  /*3560*/  IMAD.MOV.U32 R8, RZ, RZ, 0xffff ;  /* 0x0000ffffff087424 */ /* 0x000fe200078e00ff */
[----:B------:R-:W-:Y:S01]  /*3570*/  PRMT R4, R4, 0x654, R5 ;  /* 0x0000065404047816 */ /* 0x000fe20000000005 */
[----:B------:R-:W-:Y:S02]  /*3580*/  IMAD.MOV.U32 R6, RZ, RZ, 0x4 ;  /* 0x00000004ff067424 */ /* 0x000fe400078e00ff */
[----:B------:R-:W-:Y:S01]  /*3590*/  IMAD.SHL.U32 R9, R11, 0x20, RZ ;  /* 0x000000200b097824 */ /* 0x000fe200078e00ff */
[----:B------:R-:W-:Y:S02]  /*35a0*/  MOV R5, UR4 ;  /* 0x0000000400057c02 */ /* 0x000fe40008000f00 */
[-C--:B------:R-:W-:Y:S01]  /*35b0*/  SHF.L.U32 R8, R8, R11.reuse, RZ ;  /* 0x0000000b08087219 */ /* 0x080fe200000006ff */
[----:B------:R2:W-:Y:S01]  /*35c0*/  SYNCS.ARRIVE.TRANS64.RED RZ, [UR4], R6 ;  /* 0x00000006ffff79a7 */ /* 0x0005e20008000404 */
[----:B------:R-:W-:Y:S01]  /*35d0*/  SHF.L.U32 R7, R0, R11, RZ ;  /* 0x0000000b00077219 */ /* 0x000fe200000006ff */
[----:B------:R2:W-:Y:S04]  /*35e0*/  STS [UR6+0x160], R9 ;  /* 0x00016009ff007988 */ /* 0x0005e80008000806 */
[----:B------:R2:W-:Y:S04]  /*35f0*/  STAS [R4.64], R11 ;  /* 0x0000000b04007dbd */ /* 0x0005e8000c0008ff */
[----:B------:R2:W-:Y:S04]  /*3600*/  ATOMS.OR RZ, [UR5+0x14], R8 ;  /* 0x00001408ffff798c */ /* 0x0005e8000b000005 */
[----:B------:R2:W-:Y:S04]  /*3610*/  ATOMS.OR RZ, [UR5+0x18], R7 ;  /* 0x00001807ffff798c */ /* 0x0005e8000b000005 */
[----:B------:R2:W-:Y:S02]  /*3620*/  ATOMS.XOR RZ, [UR5+0x10], R0 ;  /* 0x00001000ffff798c */ /* 0x0005e4000b800005 */
.L_x_62:
[----:B-1----:R-:W-:Y:S05]  /*3630*/  BSYNC B0 ;  /* 0x0000000000007941 */ /* 0x002fea0003800000 */
.L_x_61:
[----:B------:R-:W-:Y:S05]  /*3640*/  BRA.U UP1, `(.L_x_67) ;  /* 0x00000001016c7547 */ /* 0x000fea000b800000 */
[----:B------:R-:W-:-:S03]  /*3650*/  UMOV UR4, 0xffffffff ;  /* 0xffffffff00047882 */ /* 0x000fc60000000000 */
[----:B------:R-:W-:Y:S05]  /*3660*/  BRA.DIV UR4, `(.L_x_68) ;  /* 0x00000062042c7947 */ /* 0x000fea000b800000 */
[----:B------:R-:W-:-:S13]  /*3670*/  ELECT P0, URZ, PT ;  /* 0x0000000000ff782f */ /* 0x000fda0003800000 */
.L_x_153:
[----:B------:R-:W-:Y:S05]  /*3680*/  @!P0 BRA `(.L_x_67) ;  /* 0x00000000005c8947 */ /* 0x000fea0003800000 */
[----:B--2---:R-:W2:Y:S02]  /*3690*/  LDS R5, [UR5+0x10] ;  /* 0x00001005ff057984 */ /* 0x004ea40008000800 */
[----:B--2---:R-:W-:-:S04]  /*36a0*/  SHF.L.U32 R5, R5, 0x1f, RZ ;  /* 0x0000001f05057819 */ /* 0x004fc800000006ff */
[----:B------:R-:W2:Y:S02]  /*36b0*/  SYNCS.PHASECHK.TRANS64.TRYWAIT P0, [UR5+0x8], R5 ;  /* 0x00000805ff0075a7 */ /* 0x000ea40008001105 */
[----:B--2---:R-:W-:Y:S05]  /*36c0*/  @P0 BRA `(.L_x_69) ;  /* 0x0000000000080947 */ /* 0x004fea0003800000 */
[----:B------:R-:W2:Y:S02]  /*36d0*/  SYNCS.PHASECHK.TRANS64.TRYWAIT P0, [UR5+0x8], R5 ;  /* 0x00000805ff0075a7 */ /* 0x000ea40008001105 */
[----:B--2---:R-:W-:Y:S05]  /*36e0*/  @!P0 BRA `(.L_x_70) ;  /* 0x0000006000308947 */ /* 0x004fea0003800000 */
.L_x_69:
[----:B------:R-:W3:Y:S01]  /*36f0*/  LDS R7, [UR6+0x160] ;  /* 0x00016006ff077984 */ /* 0x000ee20008000800 */
[----:B--2---:R-:W-:Y:S02]  /*3700*/  HFMA2 R0, -RZ, RZ, 0, 5.9604644775390625e-08 ;  /* 0x00000001ff007431 */ /* 0x004fe400000001ff */
[----:B------:R-:W-:Y:S01]  /*3710*/  IMAD.MOV.U32 R4, RZ, RZ, 0xffff ;  /* 0x0000ffffff047424 */ /* 0x000fe200078e00ff */
[----:B------:R-:W-:Y:S01]  /*3720*/  UPRMT UR4, UR45, 0x654, UR7 ;  /* 0x000006542d047896 */ /* 0x000fe20008000007 */
[----:B---3--:R-:W-:-:S03]  /*3730*/  IMAD.SHL.U32 R5, R7, 0x20, RZ ;  /* 0x0000002007057824 */ /* 0x008fc600078e00ff */
[-C--:B------:R-:W-:Y:S02]  /*3740*/  SHF.L.U32 R4, R4, R7.reuse, RZ ;  /* 0x0000000704047219 */ /* 0x080fe400000006ff */
[----:B------:R-:W-:Y:S01]  /*3750*/  SHF.L.U32 R7, R0, R7, RZ ;  /* 0x0000000700077219 */ /* 0x000fe200000006ff */
[----:B------:R3:W-:Y:S04]  /*3760*/  STS [UR6+0x160], R5 ;  /* 0x00016005ff007988 */ /* 0x0007e80008000806 */
[----:B------:R3:W-:Y:S04]  /*3770*/  ATOMS.OR RZ, [UR5+0x14], R4 ;  /* 0x00001404ffff798c */ /* 0x0007e8000b000005 */
[----:B------:R3:W-:Y:S01]  /*3780*/  ATOMS.OR RZ, [UR5+0x18], R7 ;  /* 0x00001807ffff798c */ /* 0x0007e2000b000005 */
[----:B------:R-:W-:Y:S03]  /*3790*/  SYNCS.ARRIVE.TRANS64.RED.A1T0 RZ, [UR4], RZ ;  /* 0x000000ffffff79a7 */ /* 0x000fe60008100404 */
[----:B------:R3:W-:Y:S01]  /*37a0*/  ATOMS.XOR RZ, [UR5+0x10], R0 ;  /* 0x00001000ffff798c */ /* 0x0007e2000b800005 */
[----:B------:R-:W-:Y:S05]  /*37b0*/  BRA `(.L_x_67) ;  /* 0x0000000000107947 */ /* 0x000fea0003800000 */
.L_x_60:
[----:B------:R-:W-:Y:S02]  /*37c0*/  MOV R0, 0xffffffff ;  /* 0xffffffff00007802 */ /* 0x000fe40000000f00 */
[----:B------:R-:W-:-:S03]  /*37d0*/  MOV R4, 0x3800 ;  /* 0x0000380000047802 */ /* 0x000fc60000000f00 */
[----:B------:R2:W-:Y:S04]  /*37e0*/  STS [UR6+0x160], R0 ;  /* 0x00016000ff007988 */ /* 0x0005e80008000806 */
[----:B-12--5:R-:W-:Y:S05]  /*37f0*/  CALL.REL.NOINC `($__internal_1_$__cuda_sm10x_tcgen05_guardrail_trap_phase_invalid_during_alloc) ;  /* 0x0000006400787944 */ /* 0x026fea0003c00000 */
.L_x_67:
[----:B------:R-:W-:Y:S05]  /*3800*/  WARPSYNC.ALL ;  /* 0x0000000000007948 */ /* 0x000fea0003800000 */
[----:B------:R-:W4:Y:S01]  /*3810*/  S2UR UR4, SR_CgaCtaId ;  /* 0x00000000000479c3 */ /* 0x000f220000008800 */
[----:B------:R-:W-:Y:S01]  /*3820*/  UMOV UR26, 0x400 ;  /* 0x00000400001a7882 */ /* 0x000fe20000000000 */
[----:B------:R-:W-:-:S06]  /*3830*/  NOP ;  /* 0x0000000000007918 */ /* 0x000fcc0000000000 */
[----:B------:R-:W-:Y:S06]  /*3840*/  BAR.ARV 0x6, 0xa0 ;  /* 0x0182800000007b1d */ /* 0x000fec0000002000 */
[----:B------:R-:W1:Y:S01]  /*3850*/  LDCU UR6, c[0x0][0x38c] ;  /* 0x00007180ff0677ac */ /* 0x000e620008000800 */
[----:B------:R-:W-:Y:S01]  /*3860*/  LOP3.LUT R3, R3, 0xffff, RZ, 0xc0, !PT ;  /* 0x0000ffff03037812 */ /* 0x000fe200078ec0ff */
[----:B--2---:R-:W-:Y:S01]  /*3870*/  IMAD.MOV.U32 R9, RZ, RZ, 0x1 ;  /* 0x00000001ff097424 */ /* 0x004fe200078e00ff */
[----:B------:R-:W-:Y:S01]  /*3880*/  LOP3.LUT R2, R2, 0xffff, RZ, 0xc0, !PT ;  /* 0x0000ffff02027812 */ /* 0x000fe200078ec0ff */
[----:B------:R-:W-:Y:S01]  /*3890*/  IMAD.MOV.U32 R8, RZ, RZ, RZ ;  /* 0x000000ffff087224 */ /* 0x000fe200078e00ff */
[----:B------:R-:W-:Y:S01]  /*38a0*/  R2UR UR28, R3 ;  /* 0x00000000031c72ca */ /* 0x000fe200000e0000 */
[----:B------:R-:W-:Y:S01]  /*38b0*/  UMOV UR32, URZ ;  /* 0x000000ff00207c82 */ /* 0x000fe20008000000 */
[----:B------:R-:W-:-:S02]  /*38c0*/  R2UR UR42, R2 ;  /* 0x00000000022a72ca */ /* 0x000fc400000e0000 */
[----:B------:R-:W-:Y:S01]  /*38d0*/  CS2R R2, SRZ ;  /* 0x0000000000027805 */ /* 0x000fe2000001ff00 */
[----:B------:R-:W-:Y:S01]  /*38e0*/  UMOV UR23, URZ ;  /* 0x000000ff00177c82 */ /* 0x000fe20008000000 */
[----:B----4-:R-:W-:Y:S01]  /*38f0*/  ULEA UR26, UR4, UR26, 0x18 ;  /* 0x0000001a041a7291 */ /* 0x010fe2000f8ec0ff */
[----:B------:R-:W-:Y:S01]  /*3900*/  UMOV UR22, URZ ;  /* 0x000000ff00167c82 */ /* 0x000fe20008000000 */
[----:B------:R-:W-:Y:S02]  /*3910*/  UISETP.NE.AND UP3, UPT, UR46, URZ, UPT ;  /* 0x000000ff2e00728c */ /* 0x000fe4000bf65270 */
[----:B------:R-:W-:Y:S02]  /*3920*/  UIADD3 UR5, UPT, UPT, UR26, 0x8400, URZ ;  /* 0x000084001a057890 */ /* 0x000fe4000fffe0ff */
[----:B------:R-:W-:-:S03]  /*3930*/  UIADD3 UR4, UPT, UPT, UR26, 0x28400, URZ ;  /* 0x000284001a047890 */ /* 0x000fc6000fffe0ff */
[----:B---3--:R-:W2:Y:S01]  /*3940*/  LDS R0, [UR26+0x160] ;  /* 0x0001601aff007984 */ /* 0x008ea20008000800 */
[----:B-1----:R-:W-:Y:S02]  /*3950*/  UIADD3 UR6, UPT, UPT, UR6, 0x7f, URZ ;  /* 0x0000007f06067890 */ /* 0x002fe4000fffe0ff */
[----:B------:R-:W-:Y:S02]  /*3960*/  USHF.R.U32.HI UR5, URZ, 0x4, UR5 ;  /* 0x00000004ff057899 */ /* 0x000fe40008011605 */
[----:B------:R-:W-:Y:S02]  /*3970*/  USHF.R.S32.HI UR33, URZ, 0x1f, UR6 ;  /* 0x0000001fff217899 */ /* 0x000fe40008011406 */
[----:B------:R-:W-:Y:S02]  /*3980*/  USHF.R.U32.HI UR4, URZ, 0x4, UR4 ;  /* 0x00000004ff047899 */ /* 0x000fe40008011604 */
[----:B------:R-:W-:Y:S02]  /*3990*/  ULEA.HI UR33, UR33, UR6, URZ, 0x7 ;  /* 0x0000000621217291 */ /* 0x000fe4000f8f38ff */
[----:B------:R-:W-:-:S02]  /*39a0*/  ULOP3.LUT UR5, UR5, 0x3fff, URZ, 0xc0, !UPT ;  /* 0x00003fff05057892 */ /* 0x000fc4000f8ec0ff */
[----:B------:R-:W-:Y:S02]  /*39b0*/  USHF.R.S32.HI UR33, URZ, 0x7, UR33 ;  /* 0x00000007ff217899 */ /* 0x000fe40008011421 */
[----:B------:R-:W-:Y:S02]  /*39c0*/  ULOP3.LUT UR30, UR4, 0x3fff, URZ, 0xc0, !UPT ;  /* 0x00003fff041e7892 */ /* 0x000fe4000f8ec0ff */
[----:B------:R-:W-:Y:S01]  /*39d0*/  UISETP.LT.AND UP0, UPT, UR33, 0x1, UPT ;  /* 0x000000012100788c */ /* 0x000fe2000bf01270 */
[----:B------:R-:W-:Y:S01]  /*39e0*/  UMOV UR40, 0x0 ;  /* 0x0000000000287882 */ /* 0x000fe20000000000 */
[----:B------:R-:W-:Y:S01]  /*39f0*/  UMOV UR41, 0x10200010 ;  /* 0x1020001000297882 */ /* 0x000fe20000000000 */
[----:B------:R-:W-:Y:S02]  /*3a00*/  ULOP3.LUT UR29, UR5, 0x10000, URZ, 0xfc, !UPT ;  /* 0x00010000051d7892 */ /* 0x000fe4000f8efcff */
[----:B------:R-:W-:Y:S02]  /*3a10*/  ULOP3.LUT UR30, UR30, 0x10000, URZ, 0xfc, !UPT ;  /* 0x000100001e1e7892 */ /* 0x000fe4000f8efcff */
[----:B------:R-:W-:Y:S01]  /*3a20*/  USEL UR43, UR33, 0x1, !UP0 ;  /* 0x00000001212b7887 */ /* 0x000fe2000c000000 */
[----:B------:R-:W-:Y:S01]  /*3a30*/  UMOV UR38, 0x0 ;  /* 0x0000000000267882 */ /* 0x000fe20000000000 */
[----:B------:R-:W-:Y:S01]  /*3a40*/  UMOV UR39, 0x10200010 ;  /* 0x1020001000277882 */ /* 0x000fe20000000000 */
[----:B------:R-:W-:Y:S01]  /*3a50*/  UMOV UR36, 0x0 ;  /* 0x0000000000247882 */ /* 0x000fe20000000000 */
[----:B------:R-:W-:Y:S01]  /*3a60*/  UMOV UR37, 0x10200010 ;  /* 0x1020001000257882 */ /* 0x000fe20000000000 */
[----:B------:R-:W-:Y:S01]  /*3a70*/  UMOV UR34, 0x0 ;  /* 0x0000000000227882 */ /* 0x000fe20000000000 */
[----:B------:R-:W-:Y:S01]  /*3a80*/  UMOV UR35, 0x10200010 ;  /* 0x1020001000237882 */ /* 0x000fe20000000000 */
[----:B--2---:R-:W-:-:S15]  /*3a90*/  R2UR UR44, R0 ;  /* 0x00000000002c72ca */ /* 0x004fde00000e0000 */
.L_x_78:
[C---:B------:R-:W-:Y:S02]  /*3aa0*/  LEA R0, R8.reuse, UR26, 0x3 ;  /* 0x0000001a08007c11 */ /* 0x040fe4000f8e18ff */
[----:B------:R-:W-:Y:S02]  /*3ab0*/  SHF.L.U32 R5, R3, 0x1f, RZ ;  /* 0x0000001f03057819 */ /* 0x000fe400000006ff */
[----:B------:R-:W-:Y:S02]  /*3ac0*/  LEA R4, R8, UR26, 0x4 ;  /* 0x0000001a08047c11 */ /* 0x000fe4000f8e20ff */
[----:B------:R-:W1:Y:S02]  /*3ad0*/  SYNCS.PHASECHK.TRANS64.TRYWAIT P0, [R0+URZ+0xb0], R5 ;  /* 0x0000b005000075a7 */ /* 0x000e6400080011ff */
[----:B-1-3--:R-:W-:Y:S05]  /*3ae0*/  @!P0 BRA `(.L_x_71) ;  /* 0x0000005c00488947 */ /* 0x00afea0003800000 */
.L_x_154:
[----:B-1----:R-:W1:Y:S01]  /*3af0*/  LDS.128 R4, [R4+0x140] ;  /* 0x0001400004047984 */ /* 0x002e620000000c00 */
[----:B------:R-:W-:Y:S02]  /*3b00*/  VIADD R0, R0, 0xc0 ;  /* 0x000000c000007836 */ /* 0x000fe40000000000 */
[----:B------:R-:W-:Y:S01]  /*3b10*/  VIADD R8, R8, 0x1 ;  /* 0x0000000108087836 */ /* 0x000fe20000000000 */
[----:B------:R-:W-:Y:S01]  /*3b20*/  @!PT LDS RZ, [RZ] ;  /* 0x00000000fffff984 */ /* 0x000fe20000000800 */
[----:B------:R-:W-:Y:S01]  /*3b30*/  @!PT LDS RZ, [RZ] ;  /* 0x00000000fffff984 */ /* 0x000fe20000000800 */
[----:B------:R-:W-:Y:S01]  /*3b40*/  @!PT LDS RZ, [RZ] ;  /* 0x00000000fffff984 */ /* 0x000fe20000000800 */
[----:B------:R-:W-:Y:S01]  /*3b50*/  @!PT LDS RZ, [RZ] ;  /* 0x00000000fffff984 */ /* 0x000fe20000000800 */
[----:B------:R2:W-:Y:S06]  /*3b60*/  MEMBAR.ALL.CTA ;  /* 0x0000000000007992 */ /* 0x0005ec0000008000 */
[----:B--2---:R-:W2:Y:S01]  /*3b70*/  FENCE.VIEW.ASYNC.S ;  /* 0x00000000000073c6 */ /* 0x004ea20000000000 */
[----:B------:R-:W-:-:S04]  /*3b80*/  PRMT R0, RZ, 0x654, R0 ;  /* 0x00000654ff007816 */ /* 0x000fc80000000000 */
[----:B--2---:R2:W-:Y:S01]  /*3b90*/  SYNCS.ARRIVE.TRANS64.RED.A1T0 RZ, [R0+URZ], RZ ;  /* 0x000000ff00ff79a7 */ /* 0x0045e200081004ff */
[----:B-1----:R-:W-:Y:S01]  /*3ba0*/  LOP3.LUT P1, RZ, R6, 0x1, RZ, 0xc0, !PT ;  /* 0x0000000106ff7812 */ /* 0x002fe2000782c0ff */
[----:B--2---:R-:W-:-:S12]  /*3bb0*/  BRA.U UP3, `(.L_x_72) ;  /* 0x0000000503087547 */ /* 0x004fd8000b800000 */
[----:B------:R-:W1:Y:S01]  /*3bc0*/  LDCU UR4, c[0x0][0x38c] ;  /* 0x00007180ff0477ac */ /* 0x000e620008000800 */
[----:B------:R-:W-:Y:S02]  /*3bd0*/  PLOP3.LUT P2, PT, PT, PT, PT, 0x80, 0x8 ;  /* 0x000000000008781c */ /* 0x000fe40003f4f070 */
[----:B------:R-:W-:Y:S01]  /*3be0*/  SHF.L.U32 R5, R9, 0x1f, RZ ;  /* 0x0000001f09057819 */ /* 0x000fe200000006ff */
[----:B------:R-:W-:Y:S02]  /*3bf0*/  ULEA UR31, UR32, UR26, 0x3 ;  /* 0x0000001a201f7291 */ /* 0x000fe4000f8e18ff */
[----:B------:R-:W-:Y:S02]  /*3c00*/  ULEA UR11, UR32, UR44, 0x7 ;  /* 0x0000002c200b7291 */ /* 0x000fe4000f8e38ff */
[----:B-1----:R-:W-:-:S06]  /*3c10*/  UISETP.GE.AND UP0, UPT, UR4, 0x1, UPT ;  /* 0x000000010400788c */ /* 0x002fcc000bf06270 */
[----:B------:R-:W-:-:S05]  /*3c20*/  PLOP3.LUT P0, PT, PT, PT, UP0, 0x80, 0x8 ;  /* 0x000000000008781c */ /* 0x000fca0003f0f008 */
[----:B------:R-:W-:-:S08]  /*3c30*/  @UP0 ULEA UR4, UR23, UR26, 0x3 ;  /* 0x0000001a17040291 */ /* 0x000fd0000f8e18ff */
[----:B------:R-:W-:-:S04]  /*3c40*/  @P0 SHF.L.U32 R0, R2, 0x1f, RZ ;  /* 0x0000001f02000819 */ /* 0x000fc800000006ff */
[----:B------:R1:W2:Y:S01]  /*3c50*/  @P0 SYNCS.PHASECHK.TRANS64.TRYWAIT P2, [UR4], R0 ;  /* 0x00000000ff0005a7 */ /* 0x0002a20008041104 */
[----:B------:R-:W3:Y:S02]  /*3c60*/  SYNCS.PHASECHK.TRANS64.TRYWAIT P0, [UR31+0xf0], R5 ;  /* 0x0000f005ff0075a7 */ /* 0x000ee4000800111f */
[----:B-123--:R-:W-:Y:S05]  /*3c70*/  @!P0 BRA `(.L_x_73) ;  /* 0x0000005800f88947 */ /* 0x00efea0003800000 */
.L_x_156:
[----:B------:R-:W-:Y:S01]  /*3c80*/  UMOV UR27, UR22 ;  /* 0x00000016001b7c82 */ /* 0x000fe20008000000 */
[----:B------:R-:W-:Y:S05]  /*3c90*/  BRA.U !UP0, `(.L_x_74) ;  /* 0x0000000108c07547 */ /* 0x000fea000b800000 */
[----:B------:R-:W-:Y:S02]  /*3ca0*/  UIADD3 UR27, UPT, UPT, UR43, UR22, URZ ;  /* 0x000000162b1b7290 */ /* 0x000fe4000fffe0ff */
[----:B------:R-:W-:Y:S01]  /*3cb0*/  UPLOP3.LUT UP2, UPT, UPT, UPT, UPT, 0x40, 0x4 ;  /* 0x000000000004789c */ /* 0x000fe20003f4e870 */
[----:B------:R-:W-:Y:S01]  /*3cc0*/  UMOV UR24, UR33 ;  /* 0x0000002100187c82 */ /* 0x000fe20008000000 */
[----:B------:R-:W-:-:S09]  /*3cd0*/  UMOV UR10, UR23 ;  /* 0x00000017000a7c82 */ /* 0x000fd20008000000 */
.L_x_77:
[----:B--2---:R-:W-:Y:S01]  /*3ce0*/  ULEA UR5, UR10, UR26, 0x3 ;  /* 0x0000001a0a057291 */ /* 0x004fe2000f8e18ff */
[----:B---3--:R-:W-:Y:S11]  /*3cf0*/  @P2 BRA `(.L_x_75) ;  /* 0x00000000000c2947 */ /* 0x008ff60003800000 */
[----:B-1----:R-:W-:Y:S04]  /*3d00*/  SHF.L.U32 R5, R2, 0x1f, RZ ;  /* 0x0000001f02057819 */ /* 0x002fe800000006ff */
[----:B------:R-:W1:Y:S02]  /*3d10*/  SYNCS.PHASECHK.TRANS64.TRYWAIT P0, [UR5], R5 ;  /* 0x00000005ff0075a7 */ /* 0x000e640008001105 */
[----:B-1----:R-:W-:Y:S05]  /*3d20*/  @!P0 BRA `(.L_x_76) ;  /* 0x0000005800e48947 */ /* 0x002fea0003800000 */
.L_x_75:
[----:B------:R-:W-:Y:S01]  /*3d30*/  UISETP.NE.AND UP0, UPT, UR24, 0x1, UPT ;  /* 0x000000011800788c */ /* 0x000fe2000bf05270 */
[----:B------:R-:W-:Y:S01]  /*3d40*/  PLOP3.LUT P2, PT, PT, PT, PT, 0x80, 0x8 ;  /* 0x000000000008781c */ /* 0x000fe20003f4f070 */
[----:B------:R-:W-:Y:S02]  /*3d50*/  UIADD3 UR4, UPT, UPT, UR10, 0x1, URZ ;  /* 0x000000010a047890 */ /* 0x000fe4000fffe0ff */
[----:B------:R-:W-:Y:S02]  /*3d60*/  UIADD3 UR25, UPT, UPT, UR5, 0x40, URZ ;  /* 0x0000004005197890 */ /* 0x000fe4000fffe0ff */
[----:B------:R-:W-:Y:S01]  /*3d70*/  UISETP.NE.AND UP1, UPT, UR4, 0x8, UPT ;  /* 0x000000080400788c */ /* 0x000fe2000bf25270 */
[----:B------:R-:W-:Y:S01]  /*3d80*/  PLOP3.LUT P0, PT, PT, PT, UP0, 0x80, 0x8 ;  /* 0x000000000008781c */ /* 0x000fe20003f0f008 */
[----:B------:R-:W-:Y:S02]  /*3d90*/  UIADD3 UR22, UPT, UPT, UR22, 0x1, URZ ;  /* 0x0000000116167890 */ /* 0x000fe4000fffe0ff */
[----:B------:R-:W-:Y:S02]  /*3da0*/  USEL UR6, URZ, 0x1, UP1 ;  /* 0x00000001ff067887 */ /* 0x000fe40008800000 */
[----:B------:R-:W-:Y:S02]  /*3db0*/  USEL UR23, UR4, URZ, UP1 ;  /* 0x000000ff04177287 */ /* 0x000fe40008800000 */
[----:B------:R-:W-:Y:S02]  /*3dc0*/  UIADD3 UR24, UPT, UPT, UR24, -0x1, URZ ;  /* 0xffffffff18187890 */ /* 0x000fe4000fffe0ff */
[----:B------:R-:W-:Y:S01]  /*3dd0*/  @UP0 ULEA UR4, UR23, UR26, 0x3 ;  /* 0x0000001a17040291 */ /* 0x000fe2000f8e18ff */
[----:B------:R-:W-:Y:S01]  /*3de0*/  LOP3.LUT R2, R2, UR6, RZ, 0x3c, !PT ;  /* 0x0000000602027c12 */ /* 0x000fe2000f8e3cff */
[----:B------:R-:W-:Y:S02]  /*3df0*/  ULEA UR6, UR10, UR30, 0x9 ;  /* 0x0000001e0a067291 */ /* 0x000fe4000f8e48ff */
[----:B------:R-:W-:Y:S01]  /*3e00*/  UISETP.NE.AND UP0, UPT, UR22, UR27, UPT ;  /* 0x0000001b1600728c */ /* 0x000fe2000bf05270 */
[----:B-1----:R-:W-:Y:S01]  /*3e10*/  @P0 SHF.L.U32 R0, R2, 0x1f, RZ ;  /* 0x0000001f02000819 */ /* 0x002fe200000006ff */
[----:B------:R-:W-:Y:S02]  /*3e20*/  UIADD3 UR20, UPT, UPT, UR6, 0x2, URZ ;  /* 0x0000000206147890 */ /* 0x000fe4000fffe0ff */
[----:B------:R-:W-:Y:S01]  /*3e30*/  UIADD3 UR16, UPT, UPT, UR6, 0x4, URZ ;  /* 0x0000000406107890 */ /* 0x000fe2000fffe0ff */
[----:B------:R2:W3:Y:S01]  /*3e40*/  @P0 SYNCS.PHASECHK.TRANS64.TRYWAIT P2, [UR4], R0 ;  /* 0x00000000ff0005a7 */ /* 0x0004e20008041104 */
[----:B------:R-:W-:Y:S02]  /*3e50*/  ULEA UR4, UR10, UR29, 0xa ;  /* 0x0000001d0a047291 */ /* 0x000fe4000f8e50ff */
[----:B------:R-:W-:Y:S02]  /*3e60*/  UIADD3 UR12, UPT, UPT, UR6, 0x6, URZ ;  /* 0x00000006060c7890 */ /* 0x000fe4000fffe0ff */
[----:B------:R-:W-:Y:S02]  /*3e70*/  UIADD3 UR18, UPT, UPT, UR4, 0x2, URZ ;  /* 0x0000000204127890 */ /* 0x000fe4000fffe0ff */
[----:B------:R-:W-:Y:S02]  /*3e80*/  UIADD3 UR14, UPT, UPT, UR4, 0x4, URZ ;  /* 0x00000004040e7890 */ /* 0x000fe4000fffe0ff */
[----:B------:R-:W-:Y:S01]  /*3e90*/  UIADD3 UR8, UPT, UPT, UR4, 0x6, URZ ;  /* 0x0000000604087890 */ /* 0x000fe2000fffe0ff */
[----:B------:R-:W-:Y:S01]  /*3ea0*/  UMOV UR7, 0x40004040 ;  /* 0x4000404000077882 */ /* 0x000fe20000000000 */
[----:B------:R-:W-:Y:S01]  /*3eb0*/  UMOV UR5, 0x40004040 ;  /* 0x4000404000057882 */ /* 0x000fe20000000000 */
[----:B------:R-:W-:Y:S01]  /*3ec0*/  UMOV UR21, 0x40004040 ;  /* 0x4000404000157882 */ /* 0x000fe20000000000 */
[----:B------:R2:W-:Y:S01]  /*3ed0*/  UTCQMMA.2CTA gdesc[UR4], gdesc[UR6], tmem[UR11], tmem[UR40], idesc[UR41], UP2 ;  /* 0x00ff2806040075ea */ /* 0x0005e2000920030b */
[----:B------:R-:W-:Y:S01]  /*3ee0*/  UPLOP3.LUT UP2, UPT, UPT, UPT, UPT, 0x80, 0x8 ;  /* 0x000000000008789c */ /* 0x000fe20003f4f070 */
[----:B------:R-:W-:Y:S01]  /*3ef0*/  UMOV UR19, 0x40004040 ;  /* 0x4000404000137882 */ /* 0x000fe20000000000 */
[----:B------:R-:W-:Y:S01]  /*3f00*/  UMOV UR17, 0x40004040 ;  /* 0x4000404000117882 */ /* 0x000fe20000000000 */
[----:B------:R2:W-:Y:S01]  /*3f10*/  UTCQMMA.2CTA gdesc[UR18], gdesc[UR20], tmem[UR11], tmem[UR38], idesc[UR39], UPT ;  /* 0x00ff2614120075ea */ /* 0x0005e2000ba0030b */
[----:B------:R-:W-:Y:S01]  /*3f20*/  UMOV UR15, 0x40004040 ;  /* 0x40004040000f7882 */ /* 0x000fe20000000000 */
[----:B------:R-:W-:Y:S01]  /*3f30*/  UMOV UR13, 0x40004040 ;  /* 0x40004040000d7882 */ /* 0x000fe20000000000 */
[----:B------:R-:W-:Y:S01]  /*3f40*/  UMOV UR9, 0x40004040 ;  /* 0x4000404000097882 */ /* 0x000fe20000000000 */
[----:B------:R2:W-:Y:S01]  /*3f50*/  UTCQMMA.2CTA gdesc[UR14], gdesc[UR16], tmem[UR11], tmem[UR36], idesc[UR37], UPT ;  /* 0x00ff24100e0075ea */ /* 0x0005e2000ba0030b */
[----:B------:R2:W-:Y:S01]  /*3f60*/  UTCQMMA.2CTA gdesc[UR8], gdesc[UR12], tmem[UR11], tmem[UR34], idesc[UR35], UPT ;  /* 0x00ff220c080075ea */ /* 0x0005e2000ba0030b */
[----:B------:R2:W-:Y:S01]  /*3f70*/  UTCBAR.2CTA.MULTICAST [UR25], URZ, UR28 ;  /* 0x000000ff190073e9 */ /* 0x0005e2000820081c */
[----:B------:R-:W-:Y:S01]  /*3f80*/  UMOV UR10, UR23 ;  /* 0x00000017000a7c82 */ /* 0x000fe20008000000 */
[----:B------:R-:W-:Y:S05]  /*3f90*/  BRA.U UP0, `(.L_x_77) ;  /* 0xfffffffd00507547 */ /* 0x000fea000b83ffff */
.L_x_74:
[----:B--2---:R-:W-:Y:S01]  /*3fa0*/  UIADD3 UR4, UPT, UPT, UR31, 0xd0, URZ ;  /* 0x000000d01f047890 */ /* 0x004fe2000fffe0ff */
[----:B------:R-:W-:-:S08]  /*3fb0*/  UMOV UR22, UR27 ;  /* 0x0000001b00167c82 */ /* 0x000fd00008000000 */
[----:B------:R2:W-:Y:S01]  /*3fc0*/  UTCBAR.2CTA.MULTICAST [UR4], URZ, UR42 ;  /* 0x000000ff040073e9 */ /* 0x0005e2000820082a */
[----:B------:R-:W-:Y:S02]  /*3fd0*/  NOP ;  /* 0x0000000000007918 */ /* 0x000fe40000000000 */
.L_x_72:
[----:B--2---:R-:W-:Y:S01]  /*3fe0*/  UIADD3 UR4, UPT, UPT, UR32, 0x1, URZ ;  /* 0x0000000120047890 */ /* 0x004fe2000fffe0ff */
[----:B------:R-:W-:-:S03]  /*3ff0*/  ISETP.NE.AND P0, PT, R8, 0x2, PT ;  /* 0x000000020800780c */ /* 0x000fc60003f05270 */
[----:B------:R-:W-:Y:S01]  /*4000*/  UISETP.NE.AND UP0, UPT, UR4, 0x4, UPT ;  /* 0x000000040400788c */ /* 0x000fe2000bf05270 */
[----:B-1----:R-:W-:Y:S02]  /*4010*/  SEL R0, RZ, 0x1, P0 ;  /* 0x00000001ff007807 */ /* 0x002fe40000000000 */
[----:B------:R-:W-:Y:S01]  /*4020*/  SEL R8, R8, RZ, P0 ;  /* 0x000000ff08087207 */ /* 0x000fe20000000000 */
[----:B------:R-:W-:Y:S01]  /*4030*/  USEL UR5, URZ, 0x1, UP0 ;  /* 0x00000001ff057887 */ /* 0x000fe20008000000 */
[----:B------:R-:W-:Y:S01]  /*4040*/  LOP3.LUT R3, R3, R0, RZ, 0x3c, !PT ;  /* 0x0000000003037212 */ /* 0x000fe200078e3cff */
[----:B------:R-:W-:-:S04]  /*4050*/  USEL UR32, UR4, URZ, UP0 ;  /* 0x000000ff04207287 */ /* 0x000fc80008000000 */
[----:B------:R-:W-:Y:S01]  /*4060*/  LOP3.LUT R9, R9, UR5, RZ, 0x3c, !PT ;  /* 0x0000000509097c12 */ /* 0x000fe2000f8e3cff */
[----:B------:R-:W-:Y:S07]  /*4070*/  @P1 BRA `(.L_x_78) ;  /* 0xfffffff800881947 */ /* 0x000fee000383ffff */
[----:B------:R-:W1:Y:S01]  /*4080*/  S2UR UR8, SR_CgaCtaId ;  /* 0x00000000000879c3 */ /* 0x000e620000008800 */
[----:B------:R-:W-:Y:S01]  /*4090*/  ELECT P0, URZ, PT ;  /* 0x0000000000ff782f */ /* 0x000fe20003800000 */
[----:B------:R-:W-:Y:S01]  /*40a0*/  HFMA2 R0, -RZ, RZ, 0, 5.9604644775390625e-08 ;  /* 0x00000001ff007431 */ /* 0x000fe200000001ff */
[----:B------:R-:W-:-:S05]  /*40b0*/  UMOV UR4, 0x40 ;  /* 0x0000004000047882 */ /* 0x000fca0000000000 */
[----:B------:R-:W-:Y:S01]  /*40c0*/  UVIRTCOUNT.DEALLOC.SMPOOL 0x80 ;  /* 0x000000800000784c */ /* 0x000fe20000000000 */
[----:B------:R-:W-:Y:S02]  /*40d0*/  UISETP.NE.AND UP1, UPT, UR46, URZ, UPT ;  /* 0x000000ff2e00728c */ /* 0x000fe4000bf25270 */
[----:B-1----:R-:W-:-:S09]  /*40e0*/  ULEA UR8, UR8, UR4, 0x18 ;  /* 0x0000000408087291 */ /* 0x002fd2000f8ec0ff */
[----:B------:R1:W-:Y:S01]  /*40f0*/  @P0 STS.U8 [UR8+0x1c], R0 ;  /* 0x00001c00ff000988 */ /* 0x0003e20008000008 */
[----:B------:R-:W-:Y:S05]  /*4100*/  BRA.U UP1, `(.L_x_79) ;  /* 0x0000000101a07547 */ /* 0x000fea000b800000 */
[----:B------:R-:W-:Y:S01]  /*4110*/  UIADD3 UR7, UPT, UPT, UR26, 0xf0, URZ ;  /* 0x000000f01a077890 */ /* 0x000fe2000fffe0ff */
[----:B------:R-:W-:-:S03]  /*4120*/  SHF.L.U32 R3, R9, 0x1f, RZ ;  /* 0x0000001f09037819 */ /* 0x000fc600000006ff */
[----:B------:R-:W-:-:S09]  /*4130*/  ULEA UR4, UR32, UR7, 0x3 ;  /* 0x0000000720047291 */ /* 0x000fd2000f8e18ff */
[----:B------:R-:W2:Y:S02]  /*4140*/  SYNCS.PHASECHK.TRANS64.TRYWAIT P0, [UR4], R3 ;  /* 0x00000003ff0075a7 */ /* 0x000ea40008001104 */
[----:B--2---:R-:W-:Y:S05]  /*4150*/  @!P0 BRA `(.L_x_80) ;  /* 0x0000005400f08947 */ /* 0x004fea0003800000 */
.L_x_159:
        /* <DEDUP_REMOVED lines=9> */
.L_x_161:
        /* <DEDUP_REMOVED lines=9> */
.L_x_163:
[----:B------:R-:W-:-:S04]  /*4280*/  UIADD3 UR4, UPT, UPT, UR4, 0x1, URZ ;  /* 0x0000000104047890 */ /* 0x000fc8000fffe0ff */
[----:B------:R-:W-:-:S04]  /*4290*/  UISETP.NE.AND UP0, UPT, UR4, 0x4, UPT ;  /* 0x000000040400788c */ /* 0x000fc8000bf05270 */
[----:B------:R-:W-:Y:S02]  /*42a0*/  USEL UR5, URZ, 0x1, UP0 ;  /* 0x00000001ff057887 */ /* 0x000fe40008000000 */
[----:B------:R-:W-:-:S04]  /*42b0*/  USEL UR4, UR4, URZ, UP0 ;  /* 0x000000ff04047287 */ /* 0x000fc80008000000 */
[----:B------:R-:W-:Y:S01]  /*42c0*/  ULEA UR4, UR4, UR7, 0x3 ;  /* 0x0000000704047291 */ /* 0x000fe2000f8e18ff */
[----:B-1----:R-:W-:-:S04]  /*42d0*/  LOP3.LUT R3, R2, UR5, RZ, 0x3c, !PT ;  /* 0x0000000502037c12 */ /* 0x002fc8000f8e3cff */
[----:B------:R-:W-:Y:S01]  /*42e0*/  SHF.L.U32 R3, R3, 0x1f, RZ ;  /* 0x0000001f03037819 */ /* 0x000fe200000006ff */
[----:B------:R-:W-:-:S04]  /*42f0*/  IMAD.U32 R0, RZ, RZ, UR4 ;  /* 0x00000004ff007e24 */ /* 0x000fc8000f8e00ff */
[----:B------:R1:W2:Y:S03]  /*4300*/  SYNCS.PHASECHK.TRANS64.TRYWAIT P0, [R0+URZ], R3 ;  /* 0x00000003000075a7 */ /* 0x0002a600080011ff */
[----:B--2---:R-:W-:Y:S05]  /*4310*/  @!P0 NANOSLEEP.SYNCS 0x989680 ;  /* 0x009896800000895d */ /* 0x004fea0003900000 */
[----:B------:R-:W2:Y:S02]  /*4320*/  @!P0 SYNCS.PHASECHK.TRANS64 P0, [R0+URZ], R3 ;  /* 0x00000003000085a7 */ /* 0x000ea400080010ff */
[----:B--2---:R-:W-:Y:S05]  /*4330*/  @P0 BRA `(.L_x_83) ;  /* 0x0000000000200947 */ /* 0x004fea0003800000 */
.L_x_84:
[----:B--2---:R2:W4:Y:S02]  /*4340*/  SYNCS.PHASECHK.TRANS64.TRYWAIT P0, [R0+URZ], R3 ;  /* 0x00000003000075a7 */ /* 0x00452400080011ff */
[----:B----4-:R-:W-:Y:S05]  /*4350*/  @!P0 NANOSLEEP.SYNCS 0x989680 ;  /* 0x009896800000895d */ /* 0x010fea0003900000 */
[----:B------:R-:W4:Y:S02]  /*4360*/  @!P0 SYNCS.PHASECHK.TRANS64 P0, [R0+URZ], R3 ;  /* 0x00000003000085a7 */ /* 0x000f2400080010ff */
[----:B----4-:R-:W-:Y:S05]  /*4370*/  @!P0 BRA `(.L_x_84) ;  /* 0xfffffffc00f08947 */ /* 0x010fea000383ffff */
[----:B------:R-:W-:Y:S05]  /*4380*/  BRA `(.L_x_83) ;  /* 0x00000000000c7947 */ /* 0x000fea0003800000 */
.L_x_79:
[----:B------:R-:W-:-:S04]  /*4390*/  UIADD3 UR4, UPT, UPT, UR26, 0x130, URZ ;  /* 0x000001301a047890 */ /* 0x000fc8000fffe0ff */
[----:B------:R-:W-:-:S09]  /*43a0*/  UPRMT UR4, UR45, 0x654, UR4 ;  /* 0x000006542d047896 */ /* 0x000fd20008000004 */
[----:B------:R-:W-:Y:S03]  /*43b0*/  SYNCS.ARRIVE.TRANS64.RED.A1T0 RZ, [UR4], RZ ;  /* 0x000000ffffff79a7 */ /* 0x000fe60008100404 */
.L_x_83:
[----:B-12---:R-:W-:Y:S01]  /*43c0*/  SHF.L.U32 R3, RZ, 0x1f, RZ ;  /* 0x0000001fff037819 */ /* 0x006fe200000006ff */
[----:B------:R-:W-:Y:S01]  /*43d0*/  UIADD3 UR4, UPT, UPT, UR26, 0x130, URZ ;  /* 0x000001301a047890 */ /* 0x000fe2000fffe0ff */
[----:B------:R-:W-:Y:S02]  /*43e0*/  PLOP3.LUT P0, PT, PT, PT, UP1, 0x80, 0x8 ;  /* 0x000000000008781c */ /* 0x000fe40003f0f018 */
[----:B------:R-:W1:Y:S02]  /*43f0*/  SYNCS.PHASECHK.TRANS64.TRYWAIT P1, [UR26+0x130], R3 ;  /* 0x00013003ff0075a7 */ /* 0x000e64000802111a */
[----:B-1----:R-:W-:Y:S09]  /*4400*/  @!P1 BRA `(.L_x_85) ;  /* 0x00000054008c9947 */ /* 0x002ff20003800000 */
.L_x_165:
[----:B------:R-:W-:Y:S01]  /*4410*/  @!UP1 UPRMT UR4, UR45, 0x654, UR4 ;  /* 0x000006542d049896 */ /* 0x000fe20008000004 */
[----:B------:R-:W-:Y:S01]  /*4420*/  UMOV UR5, 0xffff ;  /* 0x0000ffff00057882 */ /* 0x000fe20000000000 */
[----:B------:R-:W-:-:S07]  /*4430*/  UMOV UR6, 0x1 ;  /* 0x0000000100067882 */ /* 0x000fce0000000000 */
[----:B------:R-:W-:Y:S01]  /*4440*/  @!P0 SYNCS.ARRIVE.TRANS64.RED.A1T0 RZ, [UR4], RZ ;  /* 0x000000ffffff89a7 */ /* 0x000fe20008100404 */
[----:B------:R-:W-:Y:S01]  /*4450*/  NOP ;  /* 0x0000000000007918 */ /* 0x000fe20000000000 */
[----:B-1----:R-:W1:Y:S01]  /*4460*/  LDS R0, [UR8+0x14] ;  /* 0x00001408ff007984 */ /* 0x002e620008000800 */
[----:B------:R-:W-:-:S04]  /*4470*/  ULOP3.LUT UR4, UR44, 0xffff, URZ, 0xc0, !UPT ;  /* 0x0000ffff2c047892 */ /* 0x000fc8000f8ec0ff */
[----:B------:R-:W-:-:S04]  /*4480*/  USHF.R.U32.HI UR4, URZ, 0x5, UR4 ;  /* 0x00000005ff047899 */ /* 0x000fc80008011604 */
[----:B------:R-:W-:Y:S02]  /*4490*/  USHF.L.U32 UR5, UR5, UR4, URZ ;  /* 0x0000000405057299 */ /* 0x000fe400080006ff */
[----:B------:R-:W-:-:S04]  /*44a0*/  USHF.L.U32 UR4, UR6, UR4, URZ ;  /* 0x0000000406047299 */ /* 0x000fc800080006ff */
[----:B-1----:R-:W-:-:S04]  /*44b0*/  LOP3.LUT R0, R0, UR5, RZ, 0xc0, !PT ;  /* 0x0000000500007c12 */ /* 0x002fc8000f8ec0ff */
[----:B------:R-:W-:-:S13]  /*44c0*/  ISETP.NE.AND P0, PT, R0, UR5, PT ;  /* 0x0000000500007c0c */ /* 0x000fda000bf05270 */
[----:B------:R-:W-:Y:S05]  /*44d0*/  @P0 BRA `(.L_x_86) ;  /* 0x0000000000580947 */ /* 0x000fea0003800000 */
[----:B------:R-:W1:Y:S02]  /*44e0*/  LDS R0, [UR8+0x18] ;  /* 0x00001808ff007984 */ /* 0x000e640008000800 */
[----:B-1----:R-:W-:-:S04]  /*44f0*/  LOP3.LUT R0, R0, UR4, RZ, 0xc0, !PT ;  /* 0x0000000400007c12 */ /* 0x002fc8000f8ec0ff */
[----:B------:R-:W-:-:S13]  /*4500*/  ISETP.NE.AND P0, PT, R0, UR4, PT ;  /* 0x0000000400007c0c */ /* 0x000fda000bf05270 */
[----:B------:R-:W-:Y:S05]  /*4510*/  @P0 BRA `(.L_x_87) ;  /* 0x00000000003c0947 */ /* 0x000fea0003800000 */
[----:B------:R-:W1:Y:S01]  /*4520*/  S2R R2, SR_LANEID ;  /* 0x0000000000027919 */ /* 0x000e620000000000 */
[----:B------:R-:W-:Y:S01]  /*4530*/  ULOP3.LUT UR5, URZ, UR5, URZ, 0x33, !UPT ;  /* 0x00000005ff057292 */ /* 0x000fe2000f8e33ff */
[----:B------:R-:W-:Y:S01]  /*4540*/  LOP3.LUT R4, RZ, UR4, RZ, 0x33, !PT ;  /* 0x00000004ff047c12 */ /* 0x000fe2000f8e33ff */
[----:B------:R-:W-:Y:S02]  /*4550*/  VOTEU.ANY UR4, UPT, PT ;  /* 0x0000000000047886 */ /* 0x000fe400038e0100 */
[----:B------:R-:W-:Y:S01]  /*4560*/  UFLO.U32 UR4, UR4 ;  /* 0x00000004000472bd */ /* 0x000fe200080e0000 */
[----:B------:R-:W2:Y:S01]  /*4570*/  REDUX UR6, R4 ;  /* 0x00000000040673c4 */ /* 0x000ea20000000000 */
[----:B------:R-:W-:-:S06]  /*4580*/  IMAD.U32 R0, RZ, RZ, UR5 ;  /* 0x00000005ff007e24 */ /* 0x000fcc000f8e00ff */
[----:B------:R4:W-:Y:S01]  /*4590*/  UTCATOMSWS.AND URZ, UR5 ;  /* 0x0000000500ff79e3 */ /* 0x0009e20008000000 */
[----:B------:R-:W3:Y:S01]  /*45a0*/  REDUX UR7, R0 ;  /* 0x00000000000773c4 */ /* 0x000ee20000000000 */
[----:B-1----:R-:W-:Y:S01]  /*45b0*/  ISETP.EQ.U32.AND P0, PT, R2, UR4, PT ;  /* 0x0000000402007c0c */ /* 0x002fe2000bf02070 */
[----:B--2---:R-:W-:Y:S01]  /*45c0*/  IMAD.U32 R2, RZ, RZ, UR6 ;  /* 0x00000006ff027e24 */ /* 0x004fe2000f8e00ff */
[----:B---3--:R-:W-:-:S11]  /*45d0*/  MOV R3, UR7 ;  /* 0x0000000700037c02 */ /* 0x008fd60008000f00 */
[----:B------:R4:W-:Y:S04]  /*45e0*/  @P0 ATOMS.AND RZ, [UR8+0x14], R3 ;  /* 0x00001403ffff098c */ /* 0x0009e8000a800008 */
[----:B------:R4:W-:Y:S01]  /*45f0*/  @P0 ATOMS.AND RZ, [UR8+0x18], R2 ;  /* 0x00001802ffff098c */ /* 0x0009e2000a800008 */
[----:B------:R-:W-:Y:S05]  /*4600*/  BRA `(.L_x_88) ;  /* 0x0000000000147947 */ /* 0x000fea0003800000 */
.L_x_87:
[----:B------:R-:W-:Y:S02]  /*4610*/  MOV R2, 0x4630 ;  /* 0x0000463000027802 */ /* 0x000fe40000000f00 */
[----:B---3-5:R-:W-:Y:S05]  /*4620*/  CALL.REL.NOINC `($__internal_0_$__cuda_sm10x_tcgen05_guardrail_trap_col_being_dealloced_not_returned_by_alloc) ;  /* 0x0000005400e07944 */ /* 0x028fea0003c00000 */
[----:B------:R-:W-:Y:S05]  /*4630*/  BRA `(.L_x_88) ;  /* 0x0000000000087947 */ /* 0x000fea0003800000 */
.L_x_86:
[----:B------:R-:W-:Y:S02]  /*4640*/  MOV R2, 0x4660 ;  /* 0x0000466000027802 */ /* 0x000fe40000000f00 */
[----:B---3-5:R-:W-:Y:S05]  /*4650*/  CALL.REL.NOINC `($__internal_2_$__cuda_sm10x_tcgen05_guardrail_trap_unallocated_columns_being_dealloced) ;  /* 0x0000005400ec7944 */ /* 0x028fea0003c00000 */
.L_x_88:
[----:B------:R-:W-:Y:S01]  /*4660*/  NOP ;  /* 0x0000000000007918 */ /* 0x000fe20000000000 */
[----:B----4-:R-:W-:Y:S05]  /*4670*/  EXIT ;  /* 0x000000000000794d */ /* 0x010fea0003800000 */
.L_x_59:
[----:B------:R-:W-:-:S09]  /*4680*/  UISETP.NE.OR UP0, UPT, UR21, 0x3, !UP4 ;  /* 0x000000031500788c */ /* 0x000fd2000e705670 */
[----:B------:R-:W-:Y:S05]  /*4690*/  BRA.U UP0, `(.L_x_89) ;  /* 0x0000000d007c7547 */ /* 0x000fea000b800000 */
[----:B------:R-:W2:Y:S01]  /*46a0*/  LDCU UR32, c[0x0][0x370] ;  /* 0x00006e00ff2077ac */ /* 0x000ea20008000800 */
[----:B------:R-:W3:Y:S01]  /*46b0*/  LDC.64 R16, c[0x0][0x348] ;  /* 0x0000d200ff107b82 */ /* 0x000ee20000000a00 */
[----:B------:R-:W-:Y:S02]  /*46c0*/  HFMA2 R13, -RZ, RZ, 0, 0 ;  /* 0x00000000ff0d7431 */ /* 0x000fe400000001ff */
[----:B------:R-:W-:Y:S01]  /*46d0*/  IMAD.MOV.U32 R15, RZ, RZ, 0x1 ;  /* 0x00000001ff0f7424 */ /* 0x000fe200078e00ff */
[----:B------:R-:W2:Y:S01]  /*46e0*/  LDCU.128 UR28, c[0x0][0xb10] ;  /* 0x00016200ff1c77ac */ /* 0x000ea20008000c00 */
[----:B------:R-:W-:Y:S01]  /*46f0*/  IMAD.MOV.U32 R14, RZ, RZ, RZ ;  /* 0x000000ffff0e7224 */ /* 0x000fe200078e00ff */
[----:B------:R-:W-:Y:S01]  /*4700*/  MOV R7, 0x2000 ;  /* 0x0000200000077802 */ /* 0x000fe20000000f00 */
[----:B------:R-:W4:Y:S01]  /*4710*/  LDCU UR27, c[0x0][0x374] ;  /* 0x00006e80ff1b77ac */ /* 0x000f220008000800 */
[----:B------:R-:W1:Y:S01]  /*4720*/  LDC.64 R2, c[0x0][0x888] ;  /* 0x00022200ff027b82 */ /* 0x000e620000000a00 */
[----:B------:R-:W4:Y:S01]  /*4730*/  LDCU UR15, c[0x0][0xb0c] ;  /* 0x00016180ff0f77ac */ /* 0x000f220008000800 */
[----:B------:R-:W3:Y:S06]  /*4740*/  LDCU UR38, c[0x0][0xb20] ;  /* 0x00016400ff2677ac */ /* 0x000eec0008000800 */
[----:B------:R-:W1:Y:S01]  /*4750*/  LDC.64 R4, c[0x0][0x890] ;  /* 0x00022400ff047b82 */ /* 0x000e620000000a00 */
[----:B------:R-:W3:Y:S01]  /*4760*/  LDCU UR4, c[0x0][0xb30] ;  /* 0x00016600ff0477ac */ /* 0x000ee20008000800 */
[----:B------:R-:W-:Y:S01]  /*4770*/  UMOV UR21, 0x400 ;  /* 0x0000040000157882 */ /* 0x000fe20000000000 */
[----:B--2---:R-:W-:-:S02]  /*4780*/  UIMAD.WIDE.U32 UR6, UR32, UR28, URZ ;  /* 0x0000001c200672a5 */ /* 0x004fc4000f8e00ff */
[----:B----4-:R-:W-:Y:S02]  /*4790*/  UIMAD.WIDE.U32 UR8, UR27, UR31, URZ ;  /* 0x0000001f1b0872a5 */ /* 0x010fe4000f8e00ff */
[----:B------:R-:W-:Y:S02]  /*47a0*/  ULEA UR21, UR48, UR21, 0x18 ;  /* 0x0000001530157291 */ /* 0x000fe4000f8ec0ff */
[----:B------:R-:W-:Y:S02]  /*47b0*/  UPLOP3.LUT UP3, UPT, UPT, UPT, UPT, 0x40, 0x4 ;  /* 0x000000000004789c */ /* 0x000fe40003f6e870 */
[----:B------:R-:W-:Y:S02]  /*47c0*/  UIADD3 UR33, UPT, UPT, UR21, 0x88, URZ ;  /* 0x0000008815217890 */ /* 0x000fe4000fffe0ff */
[----:B------:R-:W-:Y:S01]  /*47d0*/  UIADD3 UR17, UPT, UPT, UR21, 0x80, URZ ;  /* 0x0000008015117890 */ /* 0x000fe2000fffe0ff */
[----:B------:R-:W-:Y:S01]  /*47e0*/  UMOV UR6, UR7 ;  /* 0x0000000700067c82 */ /* 0x000fe20008000000 */
[----:B------:R-:W-:Y:S01]  /*47f0*/  UMOV UR35, UR9 ;  /* 0x0000000900237c82 */ /* 0x000fe20008000000 */
[----:B------:R-:W-:-:S02]  /*4800*/  UISETP.GE.AND UP0, UPT, UR42, 0x1, UPT ;  /* 0x000000012a00788c */ /* 0x000fc4000bf06270 */
[----:B------:R-:W-:Y:S01]  /*4810*/  UISETP.NE.AND UP4, UPT, UR42, 0x1, UPT ;  /* 0x000000012a00788c */ /* 0x000fe2000bf85270 */
[----:B------:R-:W2:Y:S01]  /*4820*/  LDCU.64 UR22, c[0x0][0xb28] ;  /* 0x00016500ff1677ac */ /* 0x000ea20008000a00 */
[----:B------:R-:W-:Y:S02]  /*4830*/  UISETP.NE.AND UP6, UPT, UR15, 0x1, UPT ;  /* 0x000000010f00788c */ /* 0x000fe4000bfc5270 */
[----:B------:R-:W-:Y:S02]  /*4840*/  UISETP.NE.AND UP5, UPT, UR30, 0x1, UPT ;  /* 0x000000011e00788c */ /* 0x000fe4000bfa5270 */
[----:B------:R-:W-:Y:S02]  /*4850*/  UPRMT UR33, UR48, 0x654, UR33 ;  /* 0x0000065430217896 */ /* 0x000fe40008000021 */
[----:B------:R-:W-:Y:S02]  /*4860*/  USHF.R.U32.HI UR37, URZ, UR29, UR6 ;  /* 0x0000001dff257299 */ /* 0x000fe40008011606 */
[----:B------:R-:W-:-:S02]  /*4870*/  UPRMT UR34, UR48, 0x654, UR17 ;  /* 0x0000065430227896 */ /* 0x000fc40008000011 */
[----:B---3--:R-:W-:Y:S02]  /*4880*/  USHF.R.U32.HI UR35, URZ, UR38, UR35 ;  /* 0x00000026ff237299 */ /* 0x008fe40008011623 */
[----:B------:R-:W-:-:S11]  /*4890*/  UISETP.NE.AND UP2, UPT, UR4, 0x1, UPT ;  /* 0x000000010400788c */ /* 0x000fd6000bf45270 */
.L_x_98:
[C---:B------:R-:W-:Y:S02]  /*48a0*/  LEA R12, R14.reuse, UR21, 0x3 ;  /* 0x000000150e0c7c11 */ /* 0x040fe4000f8e18ff */
[----:B------:R-:W-:Y:S02]  /*48b0*/  SHF.L.U32 R9, R13, 0x1f, RZ ;  /* 0x0000001f0d097819 */ /* 0x000fe400000006ff */
[----:B------:R-:W-:Y:S02]  /*48c0*/  LEA R10, R14, UR21, 0x4 ;  /* 0x000000150e0a7c11 */ /* 0x000fe4000f8e20ff */
[----:B---3--:R-:W3:Y:S02]  /*48d0*/  SYNCS.PHASECHK.TRANS64.TRYWAIT P0, [R12+URZ+0xb0], R9 ;  /* 0x0000b0090c0075a7 */ /* 0x008ee400080011ff */
[----:B---3--:R-:W-:Y:S05]  /*48e0*/  @!P0 BRA `(.L_x_90) ;  /* 0x00000050006c8947 */ /* 0x008fea0003800000 */
.L_x_166:
[----:B---3--:R-:W3:Y:S01]  /*48f0*/  LDS.128 R8, [R10+0x140] ;  /* 0x000140000a087984 */ /* 0x008ee20000000c00 */
[----:B------:R-:W-:Y:S01]  /*4900*/  UISETP.GE.AND UP0, UPT, UR42, 0x1, UPT ;  /* 0x000000012a00788c */ /* 0x000fe2000bf06270 */
[----:B------:R-:W-:Y:S01]  /*4910*/  @!PT LDS RZ, [RZ] ;  /* 0x00000000fffff984 */ /* 0x000fe20000000800 */
[----:B------:R-:W-:Y:S01]  /*4920*/  @!PT LDS RZ, [RZ] ;  /* 0x00000000fffff984 */ /* 0x000fe20000000800 */
[----:B------:R-:W-:Y:S01]  /*4930*/  @!PT LDS RZ, [RZ] ;  /* 0x00000000fffff984 */ /* 0x000fe20000000800 */
[----:B------:R-:W-:Y:S01]  /*4940*/  @!PT LDS RZ, [RZ] ;  /* 0x00000000fffff984 */ /* 0x000fe20000000800 */
[----:B------:R4:W-:Y:S06]  /*4950*/  MEMBAR.ALL.CTA ;  /* 0x0000000000007992 */ /* 0x0009ec0000008000 */
[----:B----4-:R-:W4:Y:S01]  /*4960*/  FENCE.VIEW.ASYNC.S ;  /* 0x00000000000073c6 */ /* 0x010f220000000000 */
[----:B---3--:R-:W-:Y:S11]  /*4970*/  LOP3.LUT P0, RZ, R10, 0x1, RZ, 0xc0, !PT ;  /* 0x000000010aff7812 */ /* 0x008ff6000780c0ff */
[----:B------:R-:W-:Y:S02]  /*4980*/  @!UPT UIADD3 URZ, UPT, UPT, URZ, URZ, URZ ;  /* 0x000000fffffff290 */ /* 0x000fe4000fffe0ff */
[----:B----4-:R-:W-:Y:S01]  /*4990*/  VOTEU.ANY UP1, P0 ;  /* 0x0000000000ff7886 */ /* 0x010fe20000020100 */
[----:B------:R-:W-:Y:S11]  /*49a0*/  PLOP3.LUT P0, PT, PT, PT, UP1, 0x80, 0x8 ;  /* 0x000000000008781c */ /* 0x000ff60003f0f018 */
[----:B------:R-:W-:Y:S02]  /*49b0*/  @!UPT UIADD3 URZ, UPT, UPT, URZ, URZ, URZ ;  /* 0x000000fffffff290 */ /* 0x000fe4000fffe0ff */
[----:B------:R-:W-:Y:S02]  /*49c0*/  @P0 SHF.R.U32.HI R0, RZ, 0x10, R9 ;  /* 0x00000010ff000819 */ /* 0x000fe40000011609 */
[----:B------:R-:W-:Y:S02]  /*49d0*/  @P0 MOV R6, R8 ;  /* 0x0000000800060202 */ /* 0x000fe40000000f00 */
[----:B------:R-:W-:Y:S01]  /*49e0*/  @P0 R2UR UR4, R0 ;  /* 0x00000000000402ca */ /* 0x000fe200000e0000 */
[----:B------:R-:W-:Y:S01]  /*49f0*/  VIADD R0, R12, 0xc0 ;  /* 0x000000c00c007836 */ /* 0x000fe20000000000 */
[----:B------:R-:W-:Y:S02]  /*4a00*/  @P0 LOP3.LUT R8, R9, 0xffff, RZ, 0xc0, !PT ;  /* 0x0000ffff09080812 */ /* 0x000fe400078ec0ff */
[----:B------:R-:W-:Y:S02]  /*4a10*/  @P0 R2UR UR6, R6 ;  /* 0x00000000060602ca */ /* 0x000fe400000e0000 */
[----:B------:R-:W-:Y:S02]  /*4a20*/  PRMT R0, RZ, 0x654, R0 ;  /* 0x00000654ff007816 */ /* 0x000fe40000000000 */
[----:B------:R-:W-:Y:S02]  /*4a30*/  @P0 R2UR UR5, R8 ;  /* 0x00000000080502ca */ /* 0x000fe400000e0000 */
[----:B------:R3:W-:Y:S03]  /*4a40*/  SYNCS.ARRIVE.TRANS64.RED.A1T0 RZ, [R0+URZ], RZ ;  /* 0x000000ff00ff79a7 */ /* 0x0007e600081004ff */
[----:B------:R-:W-:Y:S04]  /*4a50*/  @UP1 UMOV UR26, UR4 ;  /* 0x00000004001a1c82 */ /* 0x000fe80008000000 */
[----:B------:R-:W-:Y:S04]  /*4a60*/  @UP1 UMOV UR14, UR6 ;  /* 0x00000006000e1c82 */ /* 0x000fe80008000000 */
[----:B------:R-:W-:Y:S01]  /*4a70*/  @UP1 UMOV UR13, UR5 ;  /* 0x00000005000d1c82 */ /* 0x000fe20008000000 */
[----:B------:R-:W-:Y:S05]  /*4a80*/  BRA.U !UP0, `(.L_x_91) ;  /* 0x0000000108a47547 */ /* 0x000fea000b800000 */
[----:B------:R-:W-:Y:S02]  /*4a90*/  UIMAD.WIDE.U32 UR8, UR13, UR31, URZ ;  /* 0x0000001f0d0872a5 */ /* 0x000fe4000f8e00ff */
[----:B------:R-:W-:Y:S02]  /*4aa0*/  UIMAD.WIDE.U32 UR10, UR14, UR28, URZ ;  /* 0x0000001c0e0a72a5 */ /* 0x000fe4000f8e00ff */
[----:B------:R-:W-:Y:S02]  /*4ab0*/  USEL UR4, UR27, UR35, !UP5 ;  /* 0x000000231b047287 */ /* 0x000fe4000e800000 */
[----:B------:R-:W-:Y:S02]  /*4ac0*/  USEL UR7, UR32, UR37, !UP6 ;  /* 0x0000002520077287 */ /* 0x000fe4000f000000 */
[----:B--2---:R-:W-:Y:S02]  /*4ad0*/  UIMAD.WIDE.U32 UR18, UR4, UR22, URZ ;  /* 0x00000016041272a5 */ /* 0x004fe4000f8e00ff */
[----:B------:R-:W-:Y:S01]  /*4ae0*/  UIMAD.WIDE.U32 UR24, UR7, UR22, URZ ;  /* 0x00000016071872a5 */ /* 0x000fe2000f8e00ff */
[----:B------:R-:W-:Y:S02]  /*4af0*/  UMOV UR5, UR9 ;  /* 0x0000000900057c82 */ /* 0x000fe40008000000 */
[----:B------:R-:W-:Y:S03]  /*4b00*/  USHF.R.U32.HI UR6, URZ, UR38, UR5 ;  /* 0x00000026ff067299 */ /* 0x000fe60008011605 */
[----:B------:R-:W-:Y:S01]  /*4b10*/  UMOV UR5, UR11 ;  /* 0x0000000b00057c82 */ /* 0x000fe20008000000 */
[----:B------:R-:W-:Y:S02]  /*4b20*/  USEL UR6, UR13, UR6, !UP5 ;  /* 0x000000060d067287 */ /* 0x000fe4000e800000 */
[----:B------:R-:W-:Y:S02]  /*4b30*/  USHF.R.U32.HI UR8, URZ, UR29, UR5 ;  /* 0x0000001dff087299 */ /* 0x000fe40008011605 */
[----:B------:R-:W-:Y:S01]  /*4b40*/  UIMAD.WIDE.U32 UR10, UR6, UR22, URZ ;  /* 0x00000016060a72a5 */ /* 0x000fe2000f8e00ff */
[----:B------:R-:W-:Y:S02]  /*4b50*/  UMOV UR5, UR19 ;  /* 0x0000001300057c82 */ /* 0x000fe40008000000 */
[----:B------:R-:W-:Y:S03]  /*4b60*/  @UP4 USHF.R.U32.HI UR4, URZ, UR23, UR5 ;  /* 0x00000017ff044299 */ /* 0x000fe60008011605 */
[----:B------:R-:W-:Y:S01]  /*4b70*/  UMOV UR5, UR25 ;  /* 0x0000001900057c82 */ /* 0x000fe20008000000 */
[----:B------:R-:W-:Y:S02]  /*4b80*/  UIMAD UR4, UR42, UR4, URZ ;  /* 0x000000042a0472a4 */ /* 0x000fe4000f8e02ff */
[----:B------:R-:W-:Y:S02]  /*4b90*/  @UP4 USHF.R.U32.HI UR7, URZ, UR23, UR5 ;  /* 0x00000017ff074299 */ /* 0x000fe40008011605 */
[----:B------:R-:W-:Y:S02]  /*4ba0*/  USEL UR5, UR14, UR8, !UP6 ;  /* 0x000000080e057287 */ /* 0x000fe4000f000000 */
[----:B------:R-:W-:Y:S02]  /*4bb0*/  UIMAD UR8, UR42, UR7, URZ ;  /* 0x000000072a0872a4 */ /* 0x000fe4000f8e02ff */
[----:B------:R-:W-:Y:S03]  /*4bc0*/  UISETP.GE.AND UP0, UPT, UR6, UR4, UPT ;  /* 0x000000040600728c */ /* 0x000fe6000bf06270 */
[----:B------:R-:W-:Y:S01]  /*4bd0*/  UMOV UR4, UR11 ;  /* 0x0000000b00047c82 */ /* 0x000fe20008000000 */
[----:B------:R-:W-:Y:S02]  /*4be0*/  UISETP.GE.OR UP0, UPT, UR5, UR8, UP0 ;  /* 0x000000080500728c */ /* 0x000fe40008706670 */
[----:B------:R-:W-:Y:S02]  /*4bf0*/  USHF.R.U32.HI UR4, URZ, UR23, UR4 ;  /* 0x00000017ff047299 */ /* 0x000fe40008011604 */
[----:B------:R-:W-:Y:S02]  /*4c00*/  UIMAD.WIDE.U32 UR8, UR5, UR22, URZ ;  /* 0x00000016050872a5 */ /* 0x000fe4000f8e00ff */
[----:B------:R-:W-:Y:S04]  /*4c10*/  USEL UR10, UR6, UR4, !UP4 ;  /* 0x00000004060a7287 */ /* 0x000fe8000e000000 */
[----:B------:R-:W-:Y:S01]  /*4c20*/  UIADD3 UR11, UPT, UPT, -UR10, URZ, URZ ;  /* 0x000000ff0a0b7290 */ /* 0x000fe2000fffe1ff */
[----:B------:R-:W-:Y:S02]  /*4c30*/  @!UP0 UMOV UR4, UR9 ;  /* 0x0000000900048c82 */ /* 0x000fe40008000000 */
[----:B------:R-:W-:Y:S02]  /*4c40*/  @!UP0 USHF.R.U32.HI UR4, URZ, UR23, UR4 ;  /* 0x00000017ff048299 */ /* 0x000fe40008011604 */
[----:B------:R-:W-:Y:S02]  /*4c50*/  UIMAD UR8, UR42, UR11, UR6 ;  /* 0x0000000b2a0872a4 */ /* 0x000fe4000f8e0206 */
[----:B------:R-:W-:Y:S04]  /*4c60*/  @!UP0 USEL UR4, UR5, UR4, !UP4 ;  /* 0x0000000405048287 */ /* 0x000fe8000e000000 */
[----:B------:R-:W-:Y:S02]  /*4c70*/  @!UP0 UIMAD UR8, UR7, UR8, UR4 ;  /* 0x00000008070882a4 */ /* 0x000fe4000f8e0204 */
[----:B------:R-:W-:Y:S02]  /*4c80*/  @!UP0 UIADD3 UR9, UPT, UPT, UR10, -UR4, URZ ;  /* 0x800000040a098290 */ /* 0x000fe4000fffe0ff */
[----:B------:R-:W-:Y:S02]  /*4c90*/  UIADD3 UR4, UPT, UPT, -UR5, URZ, URZ ;  /* 0x000000ff05047290 */ /* 0x000fe4000fffe1ff */
[----:B------:R-:W-:Y:S02]  /*4ca0*/  UIADD3 UR7, UPT, UPT, -UR6, URZ, URZ ;  /* 0x000000ff06077290 */ /* 0x000fe4000fffe1ff */
[----:B------:R-:W-:Y:S02]  /*4cb0*/  @!UP0 UIMAD UR6, UR9, UR42, UR5 ;  /* 0x0000002a090682a4 */ /* 0x000fe4000f8e0205 */
[----:B------:R-:W-:Y:S02]  /*4cc0*/  UIMAD UR14, UR15, UR4, UR14 ;  /* 0x000000040f0e72a4 */ /* 0x000fe4000f8e020e */
[----:B------:R-:W-:Y:S01]  /*4cd0*/  UIMAD UR13, UR30, UR7, UR13 ;  /* 0x000000071e0d72a4 */ /* 0x000fe2000f8e020d */
[----:B------:R-:W-:Y:S02]  /*4ce0*/  @!UP0 UMOV UR5, UR8 ;  /* 0x0000000800058c82 */ /* 0x000fe40008000000 */
[----:B------:R-:W-:Y:S02]  /*4cf0*/  UIMAD UR14, UR5, UR15, UR14 ;  /* 0x0000000f050e72a4 */ /* 0x000fe4000f8e020e */
[----:B------:R-:W-:Y:S11]  /*4d00*/  UIMAD UR13, UR6, UR30, UR13 ;  /* 0x0000001e060d72a4 */ /* 0x000ff6000f8e020d */
[----:B------:R-:W-:Y:S01]  /*4d10*/  @!UPT UIADD3 URZ, UPT, UPT, URZ, URZ, URZ ;  /* 0x000000fffffff290 */ /* 0x000fe2000fffe0ff */
.L_x_91:
[----:B------:R-:W4:Y:S01]  /*4d20*/  @!UP2 LDCU.128 UR8, c[0x0][0xb10] ;  /* 0x00016200ff08a7ac */ /* 0x000f220008000c00 */
[C---:B-1----:R-:W-:Y:S02]  /*4d30*/  ISETP.NE.U32.AND P1, PT, R4.reuse, RZ, PT ;  /* 0x000000ff0400720c */ /* 0x042fe40003f25070 */
[----:B------:R-:W-:Y:S02]  /*4d40*/  ISETP.NE.U32.AND P0, PT, R4, RZ, PT ;  /* 0x000000ff0400720c */ /* 0x000fe40003f05070 */
[C---:B------:R-:W-:Y:S02]  /*4d50*/  ISETP.NE.AND.EX P1, PT, R5.reuse, RZ, PT, P1 ;  /* 0x000000ff0500720c */ /* 0x040fe40003f25310 */
[----:B------:R-:W-:Y:S01]  /*4d60*/  ISETP.NE.AND.EX P0, PT, R5, RZ, PT, P0 ;  /* 0x000000ff0500720c */ /* 0x000fe20003f05300 */
[----:B------:R-:W1:Y:S01]  /*4d70*/  @!UP2 LDCU UR5, c[0x0][0xb0c] ;  /* 0x00016180ff05a7ac */ /* 0x000e620008000800 */
[----:B------:R-:W-:Y:S01]  /*4d80*/  SHF.L.U32 R9, R15, 0x1f, RZ ;  /* 0x0000001f0f097819 */ /* 0x000fe200000006ff */
[----:B------:R-:W-:Y:S02]  /*4d90*/  USHF.L.U32 UR19, UR16, 0x7, URZ ;  /* 0x0000000710137899 */ /* 0x000fe400080006ff */
[----:B------:R-:W-:Y:S02]  /*4da0*/  USHF.L.U32 UR18, UR20, 0x7, URZ ;  /* 0x0000000714127899 */ /* 0x000fe400080006ff */
[----:B----4-:R-:W-:Y:S07]  /*4db0*/  UIMAD.WIDE.U32 UR6, UR14, UR8, URZ ;  /* 0x000000080e0672a5 */ /* 0x010fee000f8e00ff */
[----:B------:R-:W-:Y:S01]  /*4dc0*/  @!UP2 UMOV UR4, UR7 ;  /* 0x000000070004ac82 */ /* 0x000fe20008000000 */
[----:B-1----:R-:W-:Y:S02]  /*4dd0*/  @!UP2 UISETP.NE.AND UP0, UPT, UR5, 0x1, UPT ;  /* 0x000000010500a88c */ /* 0x002fe4000bf05270 */
[----:B------:R-:W-:Y:S02]  /*4de0*/  @!UP2 USHF.R.U32.HI UR4, URZ, UR9, UR4 ;  /* 0x00000009ff04a299 */ /* 0x000fe40008011604 */
[----:B------:R-:W-:Y:S02]  /*4df0*/  UIMAD.WIDE.U32 UR6, UR13, UR11, URZ ;  /* 0x0000000b0d0672a5 */ /* 0x000fe4000f8e00ff */
[----:B------:R-:W-:Y:S02]  /*4e00*/  @!UP2 USEL UR8, UR14, UR4, !UP0 ;  /* 0x000000040e08a287 */ /* 0x000fe4000c000000 */
[----:B------:R-:W-:Y:S03]  /*4e10*/  @!UP2 UISETP.NE.AND UP0, UPT, UR10, 0x1, UPT ;  /* 0x000000010a00a88c */ /* 0x000fe6000bf05270 */
[----:B------:R-:W-:Y:S02]  /*4e20*/  @!UP2 UMOV UR6, UR7 ;  /* 0x000000070006ac82 */ /* 0x000fe40008000000 */
[----:B------:R-:W1:Y:S02]  /*4e30*/  @!UP2 LDCU UR4, c[0x0][0xb20] ;  /* 0x00016400ff04a7ac */ /* 0x000e640008000800 */
[----:B-1----:R-:W-:Y:S04]  /*4e40*/  @!UP2 USHF.R.U32.HI UR6, URZ, UR4, UR6 ;  /* 0x00000004ff06a299 */ /* 0x002fe80008011606 */
[----:B------:R-:W-:Y:S04]  /*4e50*/  @!UP2 USEL UR6, UR13, UR6, !UP0 ;  /* 0x000000060d06a287 */ /* 0x000fe8000c000000 */
[----:B------:R-:W-:Y:S02]  /*4e60*/  @!UP2 UIADD3 UR4, UPT, UPT, -UR8, UR6, URZ ;  /* 0x000000060804a290 */ /* 0x000fe4000fffe1ff */
[----:B------:R-:W-:Y:S02]  /*4e70*/  @!UP2 UIADD3 UR6, UPT, UPT, UR8, -UR6, URZ ;  /* 0x800000060806a290 */ /* 0x000fe4000fffe0ff */
[----:B------:R-:W-:Y:S02]  /*4e80*/  @!UP2 UIMAD UR14, UR4, UR5, UR14 ;  /* 0x00000005040ea2a4 */ /* 0x000fe4000f8e020e */
[----:B------:R-:W-:Y:S01]  /*4e90*/  @!UP2 UIMAD UR13, UR6, UR10, UR13 ;  /* 0x0000000a060da2a4 */ /* 0x000fe2000f8e020d */
[----:B------:R-:W-:Y:S11]  /*4ea0*/  BRA.U UP3, `(.L_x_92) ;  /* 0x0000000103107547 */ /* 0x000ff6000b800000 */
[----:B---3--:R-:W-:Y:S04]  /*4eb0*/  MOV R0, UR43 ;  /* 0x0000002b00007c02 */ /* 0x008fe80008000f00 */
[----:B------:R-:W-:Y:S04]  /*4ec0*/  SHF.L.U32 R11, R0, 0x1f, RZ ;  /* 0x0000001f000b7819 */ /* 0x000fe800000006ff */
[----:B------:R-:W1:Y:S02]  /*4ed0*/  SYNCS.PHASECHK.TRANS64.TRYWAIT P2, [UR21+0xa8], R11 ;  /* 0x0000a80bff0075a7 */ /* 0x000e640008041115 */
[----:B-1----:R-:W-:Y:S05]  /*4ee0*/  @!P2 BRA `(.L_x_93) ;  /* 0x0000004c0000a947 */ /* 0x002fea0003800000 */
.L_x_92:
[----:B------:R-:W-:Y:S05]  /*4ef0*/  @!P1 BRA `(.L_x_94) ;  /* 0x0000000000309947 */ /* 0x000fea0003800000 */
[----:B------:R-:W-:Y:S01]  /*4f00*/  ISETP.NE.U32.AND P1, PT, R2, RZ, PT ;  /* 0x000000ff0200720c */ /* 0x000fe20003f25070 */
[----:B------:R-:W4:Y:S01]  /*4f10*/  LDCU.64 UR4, c[0x0][0x358] ;  /* 0x00006b00ff0477ac */ /* 0x000f220008000a00 */
[----:B------:R-:W-:Y:S02]  /*4f20*/  IMAD.MOV.U32 R162, RZ, RZ, 0x1 ;  /* 0x00000001ffa27424 */ /* 0x000fe400078e00ff */
[----:B------:R-:W-:Y:S11]  /*4f30*/  ISETP.NE.AND.EX P1, PT, R3, RZ, PT, P1 ;  /* 0x000000ff0300720c */ /* 0x000ff60003f25310 */
[----:B------:R-:W-:Y:S02]  /*4f40*/  @!UPT UIADD3 URZ, UPT, UPT, URZ, URZ, URZ ;  /* 0x000000fffffff290 */ /* 0x000fe4000fffe0ff */
[----:B-1----:R-:W1:Y:S01]  /*4f50*/  @P1 LDC.64 R10, c[0x0][0x888] ;  /* 0x00022200ff0a1b82 */ /* 0x002e620000000a00 */
[----:B---3--:R-:W-:Y:S04]  /*4f60*/  @P1 IMAD R0, R4, UR36, RZ ;  /* 0x0000002404001c24 */ /* 0x008fe8000f8e02ff */
[----:B-1----:R-:W-:Y:S04]  /*4f70*/  @P1 IMAD.WIDE R10, R0, 0x4, R10 ;  /* 0x00000004000a1825 */ /* 0x002fe800078e020a */
[----:B------:R-:W-:Y:S01]  /*4f80*/  HFMA2 R0, -RZ, RZ, 0, 5.9604644775390625e-08 ;  /* 0x00000001ff007431 */ /* 0x000fe200000001ff */
[----:B----45:R4:W5:Y:S04]  /*4f90*/  @P1 LDG.E R73, desc[UR4][R10.64] ;  /* 0x000000040a491981 */ /* 0x030968000c1e1900 */
[----:B------:R-:W-:Y:S01]  /*4fa0*/  @!P1 PRMT R162, R0, 0x7610, R162 ;  /* 0x0000761000a29816 */ /* 0x000fe200000000a2 */
[----:B----4-:R-:W1:Y:S06]  /*4fb0*/  @!P1 LDC R73, c[0x0][0x880] ;  /* 0x00022000ff499b82 */ /* 0x010e6c0000000800 */
.L_x_94:
[----:B-1---5:R-:W-:Y:S01]  /*4fc0*/  @!P0 FSETP.EQ.AND P1, PT, R73, RZ, PT ;  /* 0x000000ff4900820b */ /* 0x022fe20003f22000 */
[----:B------:R-:W-:Y:S01]  /*4fd0*/  @!UPT UIADD3 URZ, UPT, UPT, URZ, URZ, URZ ;  /* 0x000000fffffff290 */ /* 0x000fe2000fffe0ff */
[----:B------:R-:W-:Y:S11]  /*4fe0*/  @!P0 BRA `(.L_x_95) ;  /* 0x0000000000188947 */ /* 0x000ff60003800000 */
[----:B------:R-:W-:Y:S02]  /*4ff0*/  LOP3.LUT P0, RZ, R162, 0xff, RZ, 0xc0, !PT ;  /* 0x000000ffa2ff7812 */ /* 0x000fe4000780c0ff */
[----:B------:R-:W-:Y:S04]  /*5000*/  ISETP.NE.U32.AND P1, PT, R2, RZ, PT ;  /* 0x000000ff0200720c */ /* 0x000fe80003f25070 */
[----:B------:R-:W-:Y:S04]  /*5010*/  ISETP.NE.AND.EX P1, PT, R3, RZ, PT, P1 ;  /* 0x000000ff0300720c */ /* 0x000fe80003f25310 */
[----:B------:R-:W-:Y:S03]  /*5020*/  PLOP3.LUT P1, PT, P1, PT, PT, 0x8, 0x80 ;  /* 0x000000000080781c */ /* 0x000fe60000f2e170 */
[----:B------:R-:W-:Y:S11]  /*5030*/  @P0 FSETP.EQ.AND P1, PT, R73, RZ, PT ;  /* 0x000000ff4900020b */ /* 0x000ff60003f22000 */
[----:B------:R-:W-:Y:S02]  /*5040*/  @!UPT UIADD3 URZ, UPT, UPT, URZ, URZ, URZ ;  /* 0x000000fffffff290 */ /* 0x000fe4000fffe0ff */
.L_x_95:
[----:B------:R-:W1:Y:S01]  /*5050*/  SYNCS.PHASECHK.TRANS64.TRYWAIT P2, [UR21+0x90], R9 ;  /* 0x00009009ff0075a7 */ /* 0x000e620008041115 */
[----:B------:R-:W-:Y:S04]  /*5060*/  ELECT P0, URZ, PT ;  /* 0x0000000000ff782f */ /* 0x000fe80003800000 */
[----:B------:R-:W-:Y:S11]  /*5070*/  PLOP3.LUT P1, PT, P1, P0, PT, 0xf2, 0x2f ;  /* 0x00000000002f781c */ /* 0x000ff60000f21e72 */
[----:B------:R-:W-:Y:S02]  /*5080*/  @!UPT UIADD3 URZ, UPT, UPT, URZ, URZ, URZ ;  /* 0x000000fffffff290 */ /* 0x000fe4000fffe0ff */
[----:B------:R-:W-:Y:S05]  /*5090*/  @!P1 IADD3 R8, P0, PT, R16, 0x580, RZ ;  /* 0x0000058010089810 */ /* 0x000fea0007f1e0ff */
[----:B------:R-:W-:Y:S01]  /*50a0*/  @!P1 IMAD.X R6, RZ, RZ, R17, P0 ;  /* 0x000000ffff069224 */ /* 0x000fe200000e0611 */
[----:B-1----:R-:W-:Y:S07]  /*50b0*/  @!P2 BRA `(.L_x_96) ;  /* 0x0000004800a4a947 */ /* 0x002fee0003800000 */
.L_x_169:
[----:B------:R-:W-:Y:S01]  /*50c0*/  @!P1 R2UR UR5, R8 ;  /* 0x00000000080592ca */ /* 0x000fe200000e0000 */
[----:B------:R-:W-:Y:S01]  /*50d0*/  VOTEU.ALL UP0, P1 ;  /* 0x0000000000ff7886 */ /* 0x000fe20000800000 */
[----:B------:R-:W-:Y:S01]  /*50e0*/  @!P1 R2UR UR4, R6 ;  /* 0x00000000060492ca */ /* 0x000fe200000e0000 */
[----:B-1-3--:R-:W-:Y:S01]  /*50f0*/  @!P1 IMAD.MOV.U32 R0, RZ, RZ, 0x2000 ;  /* 0x00002000ff009424 */ /* 0x00afe200078e00ff */
[----:B------:R-:W-:Y:S01]  /*5100*/  UMOV UR6, 0x0 ;  /* 0x0000000000067882 */ /* 0x000fe20000000000 */
[----:B------:R-:W-:Y:S01]  /*5110*/  UMOV UR7, 0x10000000 ;  /* 0x1000000000077882 */ /* 0x000fe20000000000 */
[----:B------:R-:W-:Y:S01]  /*5120*/  @!UP0 UIADD3 UR16, UPT, UPT, UR21, 0x200, URZ ;  /* 0x0000020015108890 */ /* 0x000fe2000fffe0ff */
[----:B------:R-:W-:Y:S01]  /*5130*/  VIADD R14, R14, 0x1 ;  /* 0x000000010e0e7836 */ /* 0x000fe20000000000 */
[----:B------:R-:W-:Y:S01]  /*5140*/  VOTEU.ALL UP0, P1 ;  /* 0x0000000000ff7886 */ /* 0x000fe20000800000 */
[----:B------:R-:W-:Y:S04]  /*5150*/  UMOV UR20, UR36 ;  /* 0x0000002400147c82 */ /* 0x000fe80008000000 */
[----:B------:R-:W-:Y:S02]  /*5160*/  IMAD.U32 R10, RZ, RZ, UR5 ;  /* 0x00000005ff0a7e24 */ /* 0x000fe4000f8e00ff */
[----:B------:R-:W-:Y:S03]  /*5170*/  IMAD.U32 R11, RZ, RZ, UR4 ;  /* 0x00000004ff0b7e24 */ /* 0x000fe6000f8e00ff */
[----:B------:R-:W-:Y:S02]  /*5180*/  @!P1 R2UR UR4, R10 ;  /* 0x000000000a0492ca */ /* 0x000fe400000e0000 */
[----:B------:R-:W-:Y:S11]  /*5190*/  @!P1 R2UR UR5, R11 ;  /* 0x000000000b0592ca */ /* 0x000ff600000e0000 */
[----:B------:R-:W-:Y:S02]  /*51a0*/  @!UPT UIADD3 URZ, UPT, UPT, URZ, URZ, URZ ;  /* 0x000000fffffff290 */ /* 0x000fe4000fffe0ff */
[----:B------:R1:W-:Y:S01]  /*51b0*/  @!UP0 UTMALDG.3D [UR16], [UR4], desc[UR6] ;  /* 0x00000610040085b4 */ /* 0x0003e20008011000 */
[----:B------:R1:W-:Y:S01]  /*51c0*/  @!P1 SYNCS.ARRIVE.TRANS64.RED.A0TR RZ, [UR21+0x80], R0 ;  /* 0x00008000ffff99a7 */ /* 0x0003e20008300415 */
[----:B------:R-:W-:Y:S01]  /*51d0*/  SYNCS.ARRIVE.TRANS64.RED.A1T0 RZ, [UR34], RZ ;  /* 0x000000ffffff79a7 */ /* 0x000fe20008100422 */
[----:B------:R-:W3:Y:S02]  /*51e0*/  SYNCS.PHASECHK.TRANS64.TRYWAIT P0, [UR21+0x98], R9 ;  /* 0x00009809ff0075a7 */ /* 0x000ee40008001115 */
[----:B-1-3--:R-:W-:Y:S05]  /*51f0*/  @!P0 BRA `(.L_x_97) ;  /* 0x00000048006c8947 */ /* 0x00afea0003800000 */
.L_x_171:
[----:B------:R-:W-:Y:S01]  /*5200*/  @!P1 IADD3 R6, P0, PT, R16, 0x580, RZ ;  /* 0x0000058010069810 */ /* 0x000fe20007f1e0ff */
[----:B------:R-:W-:Y:S01]  /*5210*/  VOTEU.ALL UP0, P1 ;  /* 0x0000000000ff7886 */ /* 0x000fe20000800000 */
[----:B------:R-:W-:Y:S01]  /*5220*/  UMOV UR6, 0x0 ;  /* 0x0000000000067882 */ /* 0x000fe20000000000 */
[----:B------:R-:W-:Y:S01]  /*5230*/  UMOV UR7, 0x10000000 ;  /* 0x1000000000077882 */ /* 0x000fe20000000000 */
[----:B------:R-:W-:Y:S01]  /*5240*/  @!P1 R2UR UR5, R6 ;  /* 0x00000000060592ca */ /* 0x000fe200000e0000 */
[----:B-1----:R-:W-:Y:S01]  /*5250*/  @!P1 IMAD.X R0, RZ, RZ, R17, P0 ;  /* 0x000000ffff009224 */ /* 0x002fe200000e0611 */
[----:B------:R-:W-:Y:S01]  /*5260*/  @!UP0 UIADD3 UR10, UPT, UPT, UR18, 0x40, URZ ;  /* 0x00000040120a8890 */ /* 0x000fe2000fffe0ff */
[----:B------:R-:W-:Y:S01]  /*5270*/  ISETP.NE.AND P0, PT, R14, 0x2, PT ;  /* 0x000000020e00780c */ /* 0x000fe20003f05270 */
[----:B------:R-:W-:Y:S01]  /*5280*/  @!UP0 UIADD3 UR8, UPT, UPT, UR21, 0x2200, URZ ;  /* 0x0000220015088890 */ /* 0x000fe2000fffe0ff */
[----:B------:R-:W-:Y:S01]  /*5290*/  LOP3.LUT R15, R15, 0x1, RZ, 0x3c, !PT ;  /* 0x000000010f0f7812 */ /* 0x000fe200078e3cff */
[----:B------:R-:W-:Y:S01]  /*52a0*/  @!UP0 UIADD3 UR9, UPT, UPT, UR21, 0x88, URZ ;  /* 0x0000008815098890 */ /* 0x000fe2000fffe0ff */
[----:B------:R-:W-:Y:S01]  /*52b0*/  @!P1 R2UR UR4, R0 ;  /* 0x00000000000492ca */ /* 0x000fe200000e0000 */
[----:B------:R-:W-:Y:S01]  /*52c0*/  VOTEU.ALL UP0, P1 ;  /* 0x0000000000ff7886 */ /* 0x000fe20000800000 */
[----:B------:R-:W-:Y:S01]  /*52d0*/  UMOV UR11, UR19 ;  /* 0x00000013000b7c82 */ /* 0x000fe20008000000 */
[----:B------:R-:W-:Y:S01]  /*52e0*/  UMOV UR12, UR36 ;  /* 0x00000024000c7c82 */ /* 0x000fe20008000000 */
[----:B------:R-:W-:Y:S01]  /*52f0*/  SEL R0, RZ, 0x1, P0 ;  /* 0x00000001ff007807 */ /* 0x000fe20000000000 */
[----:B------:R-:W-:Y:S01]  /*5300*/  UIADD3 UR20, UPT, UPT, UR13, UR59, URZ ;  /* 0x0000003b0d147290 */ /* 0x000fe2000fffe0ff */
[----:B------:R-:W-:Y:S01]  /*5310*/  IMAD.U32 R8, RZ, RZ, UR5 ;  /* 0x00000005ff087e24 */ /* 0x000fe2000f8e00ff */
[----:B------:R-:W-:Y:S01]  /*5320*/  SEL R14, R14, RZ, P0 ;  /* 0x000000ff0e0e7207 */ /* 0x000fe20000000000 */
[----:B------:R-:W-:Y:S01]  /*5330*/  UIADD3 UR16, UPT, UPT, UR14, UR60, URZ ;  /* 0x0000003c0e107290 */ /* 0x000fe2000fffe0ff */
[----:B------:R-:W-:Y:S01]  /*5340*/  LOP3.LUT R13, R13, R0, RZ, 0x3c, !PT ;  /* 0x000000000d0d7212 */ /* 0x000fe200078e3cff */
[----:B------:R-:W-:Y:S01]  /*5350*/  UPLOP3.LUT UP3, UPT, UPT, UPT, UPT, 0x80, 0x8 ;  /* 0x000000000008789c */ /* 0x000fe20003f6f070 */
[----:B------:R-:W-:Y:S02]  /*5360*/  UMOV UR36, UR26 ;  /* 0x0000001a00247c82 */ /* 0x000fe40008000000 */
[----:B------:R-:W-:Y:S01]  /*5370*/  IMAD.U32 R9, RZ, RZ, UR4 ;  /* 0x00000004ff097e24 */ /* 0x000fe2000f8e00ff */
[----:B------:R-:W-:Y:S04]  /*5380*/  @!P1 R2UR UR4, R8 ;  /* 0x00000000080492ca */ /* 0x000fe800000e0000 */
[----:B------:R-:W-:Y:S11]  /*5390*/  @!P1 R2UR UR5, R9 ;  /* 0x00000000090592ca */ /* 0x000ff600000e0000 */
[----:B------:R-:W-:Y:S02]  /*53a0*/  @!UPT UIADD3 URZ, UPT, UPT, URZ, URZ, URZ ;  /* 0x000000fffffff290 */ /* 0x000fe4000fffe0ff */
[----:B------:R3:W-:Y:S01]  /*53b0*/  @!UP0 UTMALDG.3D [UR8], [UR4], desc[UR6] ;  /* 0x00000608040085b4 */ /* 0x0007e20008011000 */
[----:B------:R3:W-:Y:S01]  /*53c0*/  @!P1 SYNCS.ARRIVE.TRANS64.RED.A0TR RZ, [UR21+0x88], R7 ;  /* 0x00008807ffff99a7 */ /* 0x0007e20008300415 */
[----:B------:R-:W-:Y:S01]  /*53d0*/  SYNCS.ARRIVE.TRANS64.RED.A1T0 RZ, [UR33], RZ ;  /* 0x000000ffffff79a7 */ /* 0x000fe20008100421 */
[----:B------:R-:W-:Y:S05]  /*53e0*/  BRA.U UP1, `(.L_x_98) ;  /* 0xfffffff5012c7547 */ /* 0x000fea000b83ffff */
[----:B------:R-:W-:-:S04]  /*53f0*/  SHF.L.U32 R3, R15, 0x1f, RZ ;  /* 0x0000001f0f037819 */ /* 0x000fc800000006ff */
[----:B------:R-:W1:Y:S02]  /*5400*/  SYNCS.PHASECHK.TRANS64.TRYWAIT P0, [UR21+0x90], R3 ;  /* 0x00009003ff0075a7 */ /* 0x000e640008001115 */
[----:B-1----:R-:W-:Y:S05]  /*5410*/  @!P0 BRA `(.L_x_99) ;  /* 0x0000004400fc8947 */ /* 0x002fea0003800000 */
.L_x_173:
[----:B-1----:R-:W-:-:S07]  /*5420*/  MOV R0, UR21 ;  /* 0x0000001500007c02 */ /* 0x002fce0008000f00 */
.L_x_100:
[----:B-1----:R-:W-:-:S04]  /*5430*/  SHF.L.U32 R3, R15, 0x1f, RZ ;  /* 0x0000001f0f037819 */ /* 0x002fc800000006ff */
[----:B------:R1:W4:Y:S03]  /*5440*/  SYNCS.PHASECHK.TRANS64.TRYWAIT P0, [R0+URZ+0x98], R3 ;  /* 0x00009803000075a7 */ /* 0x00032600080011ff */
[----:B----4-:R-:W-:Y:S05]  /*5450*/  @!P0 NANOSLEEP.SYNCS 0x989680 ;  /* 0x009896800000895d */ /* 0x010fea0003900000 */
[----:B------:R-:W4:Y:S02]  /*5460*/  @!P0 SYNCS.PHASECHK.TRANS64 P0, [R0+URZ+0x98], R3 ;  /* 0x00009803000085a7 */ /* 0x000f2400080010ff */
[----:B--234-:R-:W-:Y:S05]  /*5470*/  @P0 EXIT ;  /* 0x000000000000094d */ /* 0x01cfea0003800000 */
[----:B------:R-:W-:Y:S05]  /*5480*/  BRA `(.L_x_100) ;  /* 0xfffffffc00e87947 */ /* 0x000fea000383ffff */
.L_x_89:
[----:B------:R-:W-:-:S06]  /*5490*/  UISETP.GE.AND UP0, UPT, UR21, 0x4, UPT ;  /* 0x000000041500788c */ /* 0x000fcc000bf06270 */
[----:B------:R-:W-:-:S13]  /*54a0*/  PLOP3.LUT P0, PT, PT, PT, UP0, 0x80, 0x8 ;  /* 0x000000000008781c */ /* 0x000fda0003f0f008 */
[----:B-1----:R-:W-:Y:S05]  /*54b0*/  @!P0 EXIT ;  /* 0x000000000000894d */ /* 0x002fea0003800000 */
[----:B------:R-:W-:Y:S01]  /*54c0*/  BAR.SYNC.DEFER_BLOCKING 0x6, 0xa0 ;  /* 0x0182800000007b1d */ /* 0x000fe20000010000 */
[C---:B------:R-:W-:Y:S01]  /*54d0*/  IMAD.SHL.U32 R4, R177.reuse, 0x40, RZ ;  /* 0x00000040b1047824 */ /* 0x040fe200078e00ff */
[C---:B------:R-:W-:Y:S01]  /*54e0*/  LOP3.LUT R181, R177.reuse, 0x60, RZ, 0xc0, !PT ;  /* 0x00000060b1b57812 */ /* 0x040fe200078ec0ff */
[C---:B------:R-:W-:Y:S01]  /*54f0*/  IMAD.SHL.U32 R137, R177.reuse, 0x8, RZ ;  /* 0x00000008b1897824 */ /* 0x040fe200078e00ff */
[C---:B------:R-:W-:Y:S01]  /*5500*/  LOP3.LUT R179, R177.reuse, 0x2, RZ, 0xc0, !PT ;  /* 0x00000002b1b37812 */ /* 0x040fe200078ec0ff */
[----:B------:R-:W-:Y:S01]  /*5510*/  IMAD.U32 R69, R177, 0x10000, RZ ;  /* 0x00010000b1457824 */ /* 0x000fe200078e00ff */
[----:B------:R-:W-:Y:S02]  /*5520*/  UMOV UR44, 0x400 ;  /* 0x00000400002c7882 */ /* 0x000fe40000000000 */
[----:B------:R-:W1:Y:S01]  /*5530*/  LDC.64 R158, c[0x0][0x888] ;  /* 0x00022200ff9e7b82 */ /* 0x000e620000000a00 */
[----:B------:R-:W-:Y:S01]  /*5540*/  ULEA UR44, UR48, UR44, 0x18 ;  /* 0x0000002c302c7291 */ /* 0x000fe2000f8ec0ff */
[----:B------:R-:W-:Y:S01]  /*5550*/  LOP3.LUT R6, R4, 0x180, RZ, 0xc0, !PT ;  /* 0x0000018004067812 */ /* 0x000fe200078ec0ff */
[----:B------:R-:W-:Y:S01]  /*5560*/  HFMA2 R165, -RZ, RZ, 0, 0 ;  /* 0x00000000ffa57431 */ /* 0x000fe200000001ff */
[----:B------:R-:W-:Y:S01]  /*5570*/  LOP3.LUT R69, R69, 0x600000, RZ, 0xc0, !PT ;  /* 0x0060000045457812 */ /* 0x000fe200078ec0ff */
[----:B------:R-:W-:Y:S01]  /*5580*/  UIADD3 UR4, UPT, UPT, UR44, 0x4200, URZ ;  /* 0x000042002c047890 */ /* 0x000fe2000fffe0ff */
[----:B------:R-:W-:Y:S01]  /*5590*/  LOP3.LUT R137, R6, 0x30, R137, 0xf8, !PT ;  /* 0x0000003006897812 */ /* 0x000fe200078ef889 */
[----:B------:R-:W-:Y:S01]  /*55a0*/  IMAD.MOV.U32 R68, RZ, RZ, RZ ;  /* 0x000000ffff447224 */ /* 0x000fe200078e00ff */
[----:B------:R-:W2:Y:S01]  /*55b0*/  LDC.64 R160, c[0x0][0x890] ;  /* 0x00022400ffa07b82 */ /* 0x000ea20000000a00 */
[----:B------:R-:W-:-:S02]  /*55c0*/  LOP3.LUT R177, R177, 0x4, RZ, 0xc0, !PT ;  /* 0x00000004b1b17812 */ /* 0x000fc400078ec0ff */
[----:B------:R-:W-:Y:S02]  /*55d0*/  CS2R R170, SRZ ;  /* 0x0000000000aa7805 */ /* 0x000fe4000001ff00 */
[----:B------:R-:W-:Y:S02]  /*55e0*/  LOP3.LUT R137, R137, 0x1e40, R4, 0xf8, !PT ;  /* 0x00001e4089897812 */ /* 0x000fe400078ef804 */
[----:B------:R-:W-:Y:S02]  /*55f0*/  CS2R R168, SRZ ;  /* 0x0000000000a87805 */ /* 0x000fe4000001ff00 */
[----:B------:R-:W-:Y:S01]  /*5600*/  IADD3 R176, PT, PT, -R177, 0x2, RZ ;  /* 0x00000002b1b07810 */ /* 0x000fe20007ffe1ff */
[----:B------:R-:W-:Y:S01]  /*5610*/  IMAD.MOV R167, RZ, RZ, -R179 ;  /* 0x000000ffffa77224 */ /* 0x000fe200078e0ab3 */
[----:B------:R-:W-:Y:S01]  /*5620*/  MOV R180, UR4 ;  /* 0x0000000400b47c02 */ /* 0x000fe20008000f00 */
[----:B------:R-:W3:Y:S01]  /*5630*/  LDC.64 R156, c[0x0][0x8b0] ;  /* 0x00022c00ff9c7b82 */ /* 0x000ee20000000a00 */
[----:B------:R-:W4:Y:S01]  /*5640*/  LDS R0, [UR44+0x160] ;  /* 0x0001602cff007984 */ /* 0x000f220008000800 */
[----:B------:R-:W-:Y:S01]  /*5650*/  VIADD R178, R137, UR44 ;  /* 0x0000002c89b27c36 */ /* 0x000fe20008000000 */
[----:B------:R-:W1:Y:S01]  /*5660*/  LDCU UR57, c[0x0][0x370] ;  /* 0x00006e00ff3977ac */ /* 0x000e620008000800 */
[----:B------:R-:W-:-:S02]  /*5670*/  IMAD.MOV R166, RZ, RZ, -R177 ;  /* 0x000000ffffa67224 */ /* 0x000fc400078e0ab1 */
[----:B------:R-:W-:Y:S01]  /*5680*/  VIADD R178, R178, 0x200 ;  /* 0x00000200b2b27836 */ /* 0x000fe20000000000 */
[----:B------:R-:W1:Y:S01]  /*5690*/  LDCU.64 UR62, c[0x0][0x348] ;  /* 0x00006900ff3e77ac */ /* 0x000e620008000a00 */
[----:B------:R-:W1:Y:S01]  /*56a0*/  LDC.64 R138, c[0x0][0x8a8] ;  /* 0x00022a00ff8a7b82 */ /* 0x000e620000000a00 */
[----:B------:R-:W1:Y:S01]  /*56b0*/  LDCU UR43, c[0x0][0xb0c] ;  /* 0x00016180ff2b77ac */ /* 0x000e620008000800 */
[----:B------:R-:W1:Y:S01]  /*56c0*/  LDCU UR39, c[0x0][0xb30] ;  /* 0x00016600ff2777ac */ /* 0x000e620008000800 */
[----:B------:R-:W1:Y:S01]  /*56d0*/  LDCU.64 UR46, c[0x0][0x888] ;  /* 0x00011100ff2e77ac */ /* 0x000e620008000a00 */
[----:B------:R-:W1:Y:S01]  /*56e0*/  LDCU.64 UR40, c[0x0][0xb28] ;  /* 0x00016500ff2877ac */ /* 0x000e620008000a00 */
[----:B------:R-:W1:Y:S01]  /*56f0*/  LDCU.128 UR52, c[0x0][0xb10] ;  /* 0x00016200ff3477ac */ /* 0x000e620008000c00 */
[----:B------:R-:W1:Y:S01]  /*5700*/  LDCU UR56, c[0x0][0x374] ;  /* 0x00006e80ff3877ac */ /* 0x000e620008000800 */
[----:B------:R-:W-:Y:S01]  /*5710*/  UIADD3 UR61, UPT, UPT, UR44, 0x200, URZ ;  /* 0x000002002c3d7890 */ /* 0x000fe2000fffe0ff */
[----:B--2-4-:R-:W-:-:S11]  /*5720*/  IMAD.IADD R69, R0, 0x1, R69 ;  /* 0x0000000100457824 */ /* 0x014fd600078e0245 */
.L_x_127:
[C---:B------:R-:W-:Y:S02]  /*5730*/  LEA R3, R165.reuse, UR44, 0x3 ;  /* 0x0000002ca5037c11 */ /* 0x040fe4000f8e18ff */
[----:B------:R-:W-:Y:S02]  /*5740*/  SHF.L.U32 R0, R170, 0x1f, RZ ;  /* 0x0000001faa007819 */ /* 0x000fe400000006ff */
[----:B------:R-:W-:Y:S02]  /*5750*/  LEA R5, R165, UR44, 0x4 ;  /* 0x0000002ca5057c11 */ /* 0x000fe4000f8e20ff */
[----:B------:R-:W2:Y:S02]  /*5760*/  SYNCS.PHASECHK.TRANS64.TRYWAIT P0, [R3+URZ+0xb0], R0 ;  /* 0x0000b000030075a7 */ /* 0x000ea400080011ff */
[----:B-12---:R-:W-:Y:S05]  /*5770*/  @!P0 BRA `(.L_x_101) ;  /* 0x00000044003c8947 */ /* 0x006fea0003800000 */
.L_x_174:
[----:B------:R-:W4:Y:S01]  /*5780*/  LDS.128 R4, [R5+0x140] ;  /* 0x0001400005047984 */ /* 0x000f220000000c00 */
[----:B------:R-:W-:Y:S01]  /*5790*/  UISETP.GE.AND UP0, UPT, UR42, 0x1, UPT ;  /* 0x000000012a00788c */ /* 0x000fe2000bf06270 */
[----:B------:R-:W-:Y:S01]  /*57a0*/  @!PT LDS RZ, [RZ] ;  /* 0x00000000fffff984 */ /* 0x000fe20000000800 */
[----:B------:R-:W-:Y:S01]  /*57b0*/  @!PT LDS RZ, [RZ] ;  /* 0x00000000fffff984 */ /* 0x000fe20000000800 */
[----:B------:R-:W-:Y:S01]  /*57c0*/  @!PT LDS RZ, [RZ] ;  /* 0x00000000fffff984 */ /* 0x000fe20000000800 */
[----:B------:R-:W-:Y:S01]  /*57d0*/  @!PT LDS RZ, [RZ] ;  /* 0x00000000fffff984 */ /* 0x000fe20000000800 */
[----:B------:R1:W-:Y:S06]  /*57e0*/  MEMBAR.ALL.CTA ;  /* 0x0000000000007992 */ /* 0x0003ec0000008000 */
[----:B-1----:R-:W1:Y:S01]  /*57f0*/  FENCE.VIEW.ASYNC.S ;  /* 0x00000000000073c6 */ /* 0x002e620000000000 */
[----:B----4-:R-:W-:Y:S11]  /*5800*/  LOP3.LUT P0, RZ, R6, 0x1, RZ, 0xc0, !PT ;  /* 0x0000000106ff7812 */ /* 0x010ff6000780c0ff */
[----:B------:R-:W-:Y:S02]  /*5810*/  @!UPT UIADD3 URZ, UPT, UPT, URZ, URZ, URZ ;  /* 0x000000fffffff290 */ /* 0x000fe4000fffe0ff */
[----:B-1----:R-:W-:Y:S01]  /*5820*/  VOTEU.ANY UP1, P0 ;  /* 0x0000000000ff7886 */ /* 0x002fe20000020100 */
[----:B------:R-:W-:Y:S01]  /*5830*/  PLOP3.LUT P0, PT, PT, PT, UP1, 0x80, 0x8 ;  /* 0x000000000008781c */ /* 0x000fe20003f0f018 */
[----:B------:R-:W-:Y:S11]  /*5840*/  UP2UR UR45, UPR, URZ, 0x2 ;  /* 0x00000002ff2d7883 */ /* 0x000ff60008000000 */
[----:B------:R-:W-:Y:S01]  /*5850*/  @!UPT UIADD3 URZ, UPT, UPT, URZ, URZ, URZ ;  /* 0x000000fffffff290 */ /* 0x000fe2000fffe0ff */
[----:B--2---:R-:W-:Y:S02]  /*5860*/  @P0 SHF.R.U32.HI R0, RZ, 0x10, R5 ;  /* 0x00000010ff000819 */ /* 0x004fe40000011605 */
        /* <DEDUP_REMOVED lines=12> */
[----:B------:R-:W2:Y:S01]  /*5930*/  LDCU UR12, c[0x0][0xb20] ;  /* 0x00016400ff0c77ac */ /* 0x000ea20008000800 */
[----:B------:R-:W-:Y:S02]  /*5940*/  UIMAD.WIDE.U32 UR4, UR56, UR55, URZ ;  /* 0x00000037380472a5 */ /* 0x000fe4000f8e00ff */
[----:B------:R-:W-:Y:S02]  /*5950*/  UIMAD.WIDE.U32 UR6, UR57, UR52, URZ ;  /* 0x00000034390672a5 */ /* 0x000fe4000f8e00ff */
[----:B------:R-:W-:Y:S02]  /*5960*/  UISETP.NE.AND UP0, UPT, UR54, 0x1, UPT ;  /* 0x000000013600788c */ /* 0x000fe4000bf05270 */
[----:B------:R-:W-:Y:S02]  /*5970*/  UIMAD.WIDE.U32 UR8, UR37, UR55, URZ ;  /* 0x00000037250872a5 */ /* 0x000fe4000f8e00ff */
[----:B------:R-:W-:Y:S02]  /*5980*/  UIMAD.WIDE.U32 UR10, UR38, UR52, URZ ;  /* 0x00000034260a72a5 */ /* 0x000fe4000f8e00ff */
[----:B------:R-:W-:Y:S02]  /*5990*/  UISETP.NE.AND UP1, UPT, UR43, 0x1, UPT ;  /* 0x000000012b00788c */ /* 0x000fe4000bf25270 */
[----:B------:R-:W-:Y:S01]  /*59a0*/  UISETP.NE.AND UP2, UPT, UR42, 0x1, UPT ;  /* 0x000000012a00788c */ /* 0x000fe2000bf45270 */
[----:B------:R-:W-:Y:S02]  /*59b0*/  UMOV UR4, UR5 ;  /* 0x0000000500047c82 */ /* 0x000fe40008000000 */
[----:B--2---:R-:W-:Y:S03]  /*59c0*/  USHF.R.U32.HI UR5, URZ, UR12, UR4 ;  /* 0x0000000cff057299 */ /* 0x004fe60008011604 */
[----:B------:R-:W-:Y:S02]  /*59d0*/  UMOV UR4, UR7 ;  /* 0x0000000700047c82 */ /* 0x000fe40008000000 */
[----:B------:R-:W-:Y:S02]  /*59e0*/  USHF.R.U32.HI UR7, URZ, UR53, UR4 ;  /* 0x00000035ff077299 */ /* 0x000fe40008011604 */
[----:B------:R-:W-:Y:S02]  /*59f0*/  USEL UR4, UR56, UR5, !UP0 ;  /* 0x0000000538047287 */ /* 0x000fe4000c000000 */
[----:B------:R-:W-:Y:S01]  /*5a00*/  USEL UR7, UR57, UR7, !UP1 ;  /* 0x0000000739077287 */ /* 0x000fe2000c800000 */
[----:B------:R-:W-:Y:S01]  /*5a10*/  UMOV UR5, UR9 ;  /* 0x0000000900057c82 */ /* 0x000fe20008000000 */
[----:B------:R-:W-:Y:S02]  /*5a20*/  UIMAD.WIDE.U32 UR8, UR4, UR40, URZ ;  /* 0x00000028040872a5 */ /* 0x000fe4000f8e00ff */
[----:B------:R-:W-:Y:S03]  /*5a30*/  USHF.R.U32.HI UR6, URZ, UR12, UR5 ;  /* 0x0000000cff067299 */ /* 0x000fe60008011605 */
[----:B------:R-:W-:Y:S01]  /*5a40*/  UMOV UR5, UR11 ;  /* 0x0000000b00057c82 */ /* 0x000fe20008000000 */
[----:B------:R-:W-:Y:S02]  /*5a50*/  UIMAD.WIDE.U32 UR10, UR7, UR40, URZ ;  /* 0x00000028070a72a5 */ /* 0x000fe4000f8e00ff */
[----:B------:R-:W-:Y:S02]  /*5a60*/  USHF.R.U32.HI UR12, URZ, UR53, UR5 ;  /* 0x00000035ff0c7299 */ /* 0x000fe40008011605 */
[----:B------:R-:W-:Y:S01]  /*5a70*/  USEL UR6, UR37, UR6, !UP0 ;  /* 0x0000000625067287 */ /* 0x000fe2000c000000 */
[----:B------:R-:W-:Y:S02]  /*5a80*/  UMOV UR5, UR9 ;  /* 0x0000000900057c82 */ /* 0x000fe40008000000 */
[----:B------:R-:W-:Y:S01]  /*5a90*/  UMOV UR10, UR11 ;  /* 0x0000000b000a7c82 */ /* 0x000fe20008000000 */
[----:B------:R-:W-:Y:S02]  /*5aa0*/  @UP2 USHF.R.U32.HI UR4, URZ, UR41, UR5 ;  /* 0x00000029ff042299 */ /* 0x000fe40008011605 */
[----:B------:R-:W-:Y:S02]  /*5ab0*/  @UP2 USHF.R.U32.HI UR7, URZ, UR41, UR10 ;  /* 0x00000029ff072299 */ /* 0x000fe4000801160a */
[----:B------:R-:W-:Y:S02]  /*5ac0*/  UIMAD UR4, UR42, UR4, URZ ;  /* 0x000000042a0472a4 */ /* 0x000fe4000f8e02ff */
[----:B------:R-:W-:Y:S02]  /*5ad0*/  UIMAD.WIDE.U32 UR10, UR6, UR40, URZ ;  /* 0x00000028060a72a5 */ /* 0x000fe4000f8e00ff */
[----:B------:R-:W-:Y:S02]  /*5ae0*/  USEL UR5, UR38, UR12, !UP1 ;  /* 0x0000000c26057287 */ /* 0x000fe4000c800000 */
[----:B------:R-:W-:Y:S02]  /*5af0*/  UIMAD UR8, UR42, UR7, URZ ;  /* 0x000000072a0872a4 */ /* 0x000fe4000f8e02ff */
[----:B------:R-:W-:Y:S03]  /*5b00*/  UISETP.GE.AND UP0, UPT, UR6, UR4, UPT ;  /* 0x000000040600728c */ /* 0x000fe6000bf06270 */
[----:B------:R-:W-:Y:S01]  /*5b10*/  UMOV UR4, UR11 ;  /* 0x0000000b00047c82 */ /* 0x000fe20008000000 */
[----:B------:R-:W-:Y:S02]  /*5b20*/  UISETP.GE.OR UP0, UPT, UR5, UR8, UP0 ;  /* 0x000000080500728c */ /* 0x000fe40008706670 */
[----:B------:R-:W-:Y:S02]  /*5b30*/  USHF.R.U32.HI UR4, URZ, UR41, UR4 ;  /* 0x00000029ff047299 */ /* 0x000fe40008011604 */
[----:B------:R-:W-:Y:S02]  /*5b40*/  UIMAD.WIDE.U32 UR8, UR5, UR40, URZ ;  /* 0x00000028050872a5 */ /* 0x000fe4000f8e00ff */
[----:B------:R-:W-:Y:S02]  /*5b50*/  USEL UR11, UR6, UR4, !UP2 ;  /* 0x00000004060b7287 */ /* 0x000fe4000d000000 */
[----:B------:R-:W-:Y:S02]  /*5b60*/  UIADD3 UR8, UPT, UPT, -UR5, URZ, URZ ;  /* 0x000000ff05087290 */ /* 0x000fe4000fffe1ff */
[----:B------:R-:W-:Y:S01]  /*5b70*/  UIADD3 UR10, UPT, UPT, -UR11, URZ, URZ ;  /* 0x000000ff0b0a7290 */ /* 0x000fe2000fffe1ff */
[----:B------:R-:W-:Y:S01]  /*5b80*/  @!UP0 UMOV UR4, UR9 ;  /* 0x0000000900048c82 */ /* 0x000fe20008000000 */
[----:B------:R-:W-:Y:S02]  /*5b90*/  UIADD3 UR9, UPT, UPT, -UR6, URZ, URZ ;  /* 0x000000ff06097290 */ /* 0x000fe4000fffe1ff */
[----:B------:R-:W-:Y:S02]  /*5ba0*/  @!UP0 USHF.R.U32.HI UR4, URZ, UR41, UR4 ;  /* 0x00000029ff048299 */ /* 0x000fe40008011604 */
[----:B------:R-:W-:Y:S02]  /*5bb0*/  UIMAD UR10, UR42, UR10, UR6 ;  /* 0x0000000a2a0a72a4 */ /* 0x000fe4000f8e0206 */
[----:B------:R-:W-:Y:S04]  /*5bc0*/  @!UP0 USEL UR4, UR5, UR4, !UP2 ;  /* 0x0000000405048287 */ /* 0x000fe8000d000000 */
[----:B------:R-:W-:Y:S02]  /*5bd0*/  @!UP0 UIMAD UR10, UR7, UR10, UR4 ;  /* 0x0000000a070a82a4 */ /* 0x000fe4000f8e0204 */
[----:B------:R-:W-:Y:S02]  /*5be0*/  @!UP0 UIADD3 UR11, UPT, UPT, UR11, -UR4, URZ ;  /* 0x800000040b0b8290 */ /* 0x000fe4000fffe0ff */
[----:B------:R-:W-:Y:S02]  /*5bf0*/  UIMAD UR7, UR43, UR8, UR38 ;  /* 0x000000082b0772a4 */ /* 0x000fe4000f8e0226 */
[----:B------:R-:W-:Y:S02]  /*5c00*/  @!UP0 UIMAD UR6, UR11, UR42, UR5 ;  /* 0x0000002a0b0682a4 */ /* 0x000fe4000f8e0205 */
[----:B------:R-:W-:Y:S01]  /*5c10*/  UIMAD UR4, UR54, UR9, UR37 ;  /* 0x00000009360472a4 */ /* 0x000fe2000f8e0225 */
[----:B------:R-:W-:Y:S02]  /*5c20*/  @!UP0 UMOV UR5, UR10 ;  /* 0x0000000a00058c82 */ /* 0x000fe40008000000 */
[----:B------:R-:W-:Y:S02]  /*5c30*/  UIMAD UR38, UR5, UR43, UR7 ;  /* 0x0000002b052672a4 */ /* 0x000fe4000f8e0207 */
[----:B------:R-:W-:Y:S11]  /*5c40*/  UIMAD UR37, UR6, UR54, UR4 ;  /* 0x00000036062572a4 */ /* 0x000ff6000f8e0204 */
[----:B------:R-:W-:Y:S01]  /*5c50*/  @!UPT UIADD3 URZ, UPT, UPT, URZ, URZ, URZ ;  /* 0x000000fffffff290 */ /* 0x000fe2000fffe0ff */
.L_x_102:
[----:B------:R-:W-:Y:S01]  /*5c60*/  UISETP.NE.AND UP0, UPT, UR39, 0x1, UPT ;  /* 0x000000012700788c */ /* 0x000fe2000bf05270 */
[----:B------:R-:W-:Y:S01]  /*5c70*/  IADD3 R165, PT, PT, R165, 0x1, RZ ;  /* 0x00000001a5a57810 */ /* 0x000fe20007ffe0ff */
[----:B------:R-:W-:Y:S02]  /*5c80*/  USHF.L.U32 UR50, UR16, 0x7, URZ ;  /* 0x0000000710327899 */ /* 0x000fe400080006ff */
[----:B------:R-:W-:Y:S07]  /*5c90*/  USHF.L.U32 UR49, UR20, 0x7, URZ ;  /* 0x0000000714317899 */ /* 0x000fee00080006ff */
[----:B------:R-:W2:Y:S01]  /*5ca0*/  @!UP0 LDCU.128 UR12, c[0x0][0xb10] ;  /* 0x00016200ff0c87ac */ /* 0x000ea20008000c00 */
[----:B------:R-:W4:Y:S01]  /*5cb0*/  @!UP0 LDCU UR5, c[0x0][0xb0c] ;  /* 0x00016180ff0587ac */ /* 0x000f220008000800 */
[----:B------:R-:W3:Y:S01]  /*5cc0*/  @!UP0 LDCU UR10, c[0x0][0xb20] ;  /* 0x00016400ff0a87ac */ /* 0x000ee20008000800 */
[----:B--2---:R-:W-:Y:S02]  /*5cd0*/  UIMAD.WIDE.U32 UR8, UR38, UR12, URZ ;  /* 0x0000000c260872a5 */ /* 0x004fe4000f8e00ff */
[----:B------:R-:W-:Y:S02]  /*5ce0*/  UIMAD.WIDE.U32 UR6, UR37, UR15, URZ ;  /* 0x0000000f250672a5 */ /* 0x000fe4000f8e00ff */
[----:B------:R-:W-:Y:S03]  /*5cf0*/  @!UP0 UISETP.NE.AND UP1, UPT, UR14, 0x1, UPT ;  /* 0x000000010e00888c */ /* 0x000fe6000bf25270 */
[----:B------:R-:W-:Y:S01]  /*5d00*/  @!UP0 UMOV UR4, UR9 ;  /* 0x0000000900048c82 */ /* 0x000fe20008000000 */
[----:B----4-:R-:W-:Y:S02]  /*5d10*/  @!UP0 UISETP.NE.AND UP2, UPT, UR5, 0x1, UPT ;  /* 0x000000010500888c */ /* 0x010fe4000bf45270 */
[----:B------:R-:W-:Y:S01]  /*5d20*/  @!UP0 USHF.R.U32.HI UR4, URZ, UR13, UR4 ;  /* 0x0000000dff048299 */ /* 0x000fe20008011604 */
[----:B------:R-:W-:Y:S02]  /*5d30*/  @!UP0 UMOV UR6, UR7 ;  /* 0x0000000700068c82 */ /* 0x000fe40008000000 */
[----:B---3--:R-:W-:Y:S02]  /*5d40*/  @!UP0 USHF.R.U32.HI UR6, URZ, UR10, UR6 ;  /* 0x0000000aff068299 */ /* 0x008fe40008011606 */
[----:B------:R-:W-:Y:S02]  /*5d50*/  @!UP0 USEL UR7, UR38, UR4, !UP2 ;  /* 0x0000000426078287 */ /* 0x000fe4000d000000 */
[----:B------:R-:W-:Y:S04]  /*5d60*/  @!UP0 USEL UR6, UR37, UR6, !UP1 ;  /* 0x0000000625068287 */ /* 0x000fe8000c800000 */
[----:B------:R-:W-:Y:S02]  /*5d70*/  @!UP0 UIADD3 UR4, UPT, UPT, -UR7, UR6, URZ ;  /* 0x0000000607048290 */ /* 0x000fe4000fffe1ff */
[----:B------:R-:W-:Y:S02]  /*5d80*/  @!UP0 UIADD3 UR6, UPT, UPT, UR7, -UR6, URZ ;  /* 0x8000000607068290 */ /* 0x000fe4000fffe0ff */
[----:B------:R-:W-:Y:S02]  /*5d90*/  @!UP0 UIMAD UR38, UR4, UR5, UR38 ;  /* 0x00000005042682a4 */ /* 0x000fe4000f8e0226 */
[----:B------:R-:W-:Y:S02]  /*5da0*/  @!UP0 UIMAD UR37, UR6, UR14, UR37 ;  /* 0x0000000e062582a4 */ /* 0x000fe4000f8e0225 */
[----:B------:R-:W-:Y:S09]  /*5db0*/  ULOP3.LUT UP0, URZ, UR61, 0x1b0, URZ, 0xc0, !UPT ;  /* 0x000001b03dff7892 */ /* 0x000ff2000f80c0ff */
[----:B------:R-:W-:Y:S05]  /*5dc0*/  BRA.U !UP0, `(.L_x_103) ;  /* 0x0000000108407547 */ /* 0x000fea000b800000 */
[----:B------:R-:W2:Y:S01]  /*5dd0*/  LDCU.64 UR8, c[0x4][0x80] ;  /* 0x01001000ff0877ac */ /* 0x000ea20008000a00 */
[----:B------:R-:W-:Y:S01]  /*5de0*/  MOV R3, 0x0 ;  /* 0x0000000000037802 */ /* 0x000fe20000000f00 */
[----:B------:R-:W-:Y:S02]  /*5df0*/  HFMA2 R12, -RZ, RZ, 0, 5.9604644775390625e-08 ;  /* 0x00000001ff0c7431 */ /* 0x000fe400000001ff */
[----:B------:R-:W-:Y:S02]  /*5e00*/  IMAD.MOV.U32 R8, RZ, RZ, 0x70 ;  /* 0x00000070ff087424 */ /* 0x000fe400078e00ff */
[----:B------:R-:W-:Y:S01]  /*5e10*/  IMAD.MOV.U32 R13, RZ, RZ, RZ ;  /* 0x000000ffff0d7224 */ /* 0x000fe200078e00ff */
[----:B------:R-:W3:Y:S01]  /*5e20*/  LDCU.64 UR6, c[0x4][0x88] ;  /* 0x01001100ff0677ac */ /* 0x000ee20008000a00 */
[----:B------:R-:W4:Y:S01]  /*5e30*/  LDC.64 R2, c[0x4][R3] ;  /* 0x0100000003027b82 */ /* 0x000f220000000a00 */
[----:B------:R-:W1:Y:S01]  /*5e40*/  LDCU.64 UR4, c[0x4][0x8] ;  /* 0x01000100ff0477ac */ /* 0x000e620008000a00 */
[----:B--2---:R-:W-:Y:S01]  /*5e50*/  MOV R5, UR9 ;  /* 0x0000000900057c02 */ /* 0x004fe20008000f00 */
[----:B------:R-:W-:Y:S01]  /*5e60*/  IMAD.U32 R4, RZ, RZ, UR8 ;  /* 0x00000008ff047e24 */ /* 0x000fe2000f8e00ff */
[----:B---3--:R-:W-:Y:S01]  /*5e70*/  MOV R7, UR7 ;  /* 0x0000000700077c02 */ /* 0x008fe20008000f00 */
[----:B------:R-:W-:Y:S01]  /*5e80*/  IMAD.U32 R6, RZ, RZ, UR6 ;  /* 0x00000006ff067e24 */ /* 0x000fe2000f8e00ff */
[----:B-1----:R-:W-:Y:S01]  /*5e90*/  MOV R11, UR5 ;  /* 0x00000005000b7c02 */ /* 0x002fe20008000f00 */
[----:B------:R-:W-:Y:S02]  /*5ea0*/  IMAD.U32 R10, RZ, RZ, UR4 ;  /* 0x00000004ff0a7e24 */ /* 0x000fe4000f8e00ff */
[----:B------:R-:W-:Y:S07]  /*5eb0*/  LEPC R20, `(.L_x_103) ;  /* 0x000000001014794e */ /* 0x000fee0000000000 */
[----:B----45:R-:W-:Y:S05]  /*5ec0*/  CALL.ABS.NOINC R2 ;  /* 0x0000000002007343 */ /* 0x030fea0003c00000 */
.L_x_103:
[----:B------:R-:W-:Y:S01]  /*5ed0*/  LOP3.LUT P0, RZ, R180, 0x1b0, RZ, 0xc0, !PT ;  /* 0x000001b0b4ff7812 */ /* 0x000fe2000780c0ff */
[----:B------:R-:W-:Y:S11]  /*5ee0*/  BSSY.RECONVERGENT B6, `(.L_x_104) ;  /* 0x0000013000067945 */ /* 0x000ff60003800200 */
[----:B------:R-:W-:Y:S01]  /*5ef0*/  @!UPT UIADD3 URZ, UPT, UPT, URZ, URZ, URZ ;  /* 0x000000fffffff290 */ /* 0x000fe2000fffe0ff */
[----:B------:R-:W-:Y:S05]  /*5f00*/  @!P0 BRA `(.L_x_105) ;  /* 0x0000000000408947 */ /* 0x000fea0003800000 */
        /* <DEDUP_REMOVED lines=16> */
.L_x_105:
[----:B------:R-:W-:Y:S05]  /*6010*/  BSYNC.RECONVERGENT B6 ;  /* 0x0000000000067941 */ /* 0x000fea0003800200 */
.L_x_104:
[----:B------:R-:W-:Y:S02]  /*6020*/  ISETP.NE.U32.AND P0, PT, RZ, UR46, PT ;  /* 0x0000002eff007c0c */ /* 0x000fe4000bf05070 */
[C---:B------:R-:W-:Y:S02]  /*6030*/  ISETP.NE.U32.AND P4, PT, R160.reuse, RZ, PT ;  /* 0x000000ffa000720c */ /* 0x040fe40003f85070 */
[----:B------:R-:W-:Y:S02]  /*6040*/  ISETP.NE.U32.AND P1, PT, R160, RZ, PT ;  /* 0x000000ffa000720c */ /* 0x000fe40003f25070 */
[----:B------:R-:W-:Y:S02]  /*6050*/  ISETP.NE.AND.EX P0, PT, RZ, UR47, PT, P0 ;  /* 0x0000002fff007c0c */ /* 0x000fe4000bf05300 */
[C---:B------:R-:W-:Y:S02]  /*6060*/  ISETP.NE.AND.EX P4, PT, R161.reuse, RZ, PT, P4 ;  /* 0x000000ffa100720c */ /* 0x040fe40003f85340 */
[----:B------:R-:W-:Y:S02]  /*6070*/  ISETP.NE.AND.EX P1, PT, R161, RZ, P0, P1 ;  /* 0x000000ffa100720c */ /* 0x000fe40000725310 */
[----:B------:R-:W-:Y:S02]  /*6080*/  ISETP.NE.U32.AND P5, PT, R156, RZ, PT ;  /* 0x000000ff9c00720c */ /* 0x000fe40003fa5070 */
[----:B------:R-:W-:Y:S02]  /*6090*/  ISETP.NE.U32.AND P2, PT, RZ, UR46, PT ;  /* 0x0000002eff007c0c */ /* 0x000fe4000bf45070 */
[----:B------:R-:W-:Y:S02]  /*60a0*/  PLOP3.LUT P0, PT, PT, PT, PT, 0x8, 0x80 ;  /* 0x000000000080781c */ /* 0x000fe40003f0e170 */
[----:B------:R-:W-:Y:S02]  /*60b0*/  ISETP.NE.AND.EX P5, PT, R157, RZ, PT, P5 ;  /* 0x000000ff9d00720c */ /* 0x000fe40003fa5350 */
[----:B------:R-:W-:Y:S03]  /*60c0*/  ISETP.NE.AND.EX P2, PT, RZ, UR47, PT, P2 ;  /* 0x0000002fff007c0c */ /* 0x000fe6000bf45320 */
[----:B------:R-:W-:Y:S01]  /*60d0*/  @!P1 PLOP3.LUT P0, PT, P4, PT, PT, 0x80, 0x8 ;  /* 0x000000000008981c */ /* 0x000fe2000270f070 */
[----:B------:R-:W-:Y:S01]  /*60e0*/  @!UPT UIADD3 URZ, UPT, UPT, URZ, URZ, URZ ;  /* 0x000000fffffff290 */ /* 0x000fe2000fffe0ff */
[----:B------:R-:W-:Y:S11]  /*60f0*/  @!P4 BRA `(.L_x_106) ;  /* 0x000000000030c947 */ /* 0x000ff60003800000 */
[----:B------:R-:W-:Y:S01]  /*6100*/  ISETP.NE.U32.AND P3, PT, R158, RZ, PT ;  /* 0x000000ff9e00720c */ /* 0x000fe20003f65070 */
[----:B------:R-:W2:Y:S01]  /*6110*/  LDCU.64 UR4, c[0x0][0x358] ;  /* 0x00006b00ff0477ac */ /* 0x000ea20008000a00 */
[----:B------:R-:W-:Y:S02]  /*6120*/  IMAD.MOV.U32 R162, RZ, RZ, 0x1 ;  /* 0x00000001ffa27424 */ /* 0x000fe400078e00ff */
[----:B------:R-:W-:Y:S11]  /*6130*/  ISETP.NE.AND.EX P3, PT, R159, RZ, PT, P3 ;  /* 0x000000ff9f00720c */ /* 0x000ff60003f65330 */
[----:B------:R-:W-:Y:S02]  /*6140*/  @!UPT UIADD3 URZ, UPT, UPT, URZ, URZ, URZ ;  /* 0x000000fffffff290 */ /* 0x000fe4000fffe0ff */
[----:B------:R-:W3:Y:S01]  /*6150*/  @P3 LDC.64 R2, c[0x0][0x888] ;  /* 0x00022200ff023b82 */ /* 0x000ee20000000a00 */
[----:B-1----:R-:W-:Y:S04]  /*6160*/  @P3 IMAD R0, R160, UR36, RZ ;  /* 0x00000024a0003c24 */ /* 0x002fe8000f8e02ff */
[----:B---3--:R-:W-:Y:S04]  /*6170*/  @P3 IMAD.WIDE R2, R0, 0x4, R2 ;  /* 0x0000000400023825 */ /* 0x008fe800078e0202 */
[----:B------:R-:W-:Y:S01]  /*6180*/  HFMA2 R0, -RZ, RZ, 0, 5.9604644775390625e-08 ;  /* 0x00000001ff007431 */ /* 0x000fe200000001ff */
[----:B--2--5:R2:W5:Y:S04]  /*6190*/  @P3 LDG.E R73, desc[UR4][R2.64] ;  /* 0x0000000402493981 */ /* 0x024568000c1e1900 */
[----:B------:R-:W-:Y:S01]  /*61a0*/  @!P3 PRMT R162, R0, 0x7610, R162 ;  /* 0x0000761000a2b816 */ /* 0x000fe200000000a2 */
[----:B--2---:R-:W3:Y:S06]  /*61b0*/  @!P3 LDC R73, c[0x0][0x880] ;  /* 0x00022000ff49bb82 */ /* 0x004eec0000000800 */
.L_x_106:
[----:B------:R-:W-:Y:S05]  /*61c0*/  @!P5 BRA `(.L_x_107) ;  /* 0x000000000024d947 */ /* 0x000fea0003800000 */
[----:B------:R-:W-:Y:S01]  /*61d0*/  ISETP.NE.U32.AND P3, PT, R138, RZ, PT ;  /* 0x000000ff8a00720c */ /* 0x000fe20003f65070 */
[----:B------:R-:W2:Y:S03]  /*61e0*/  LDCU.64 UR4, c[0x0][0x358] ;  /* 0x00006b00ff0477ac */ /* 0x000ea60008000a00 */
[----:B------:R-:W-:Y:S11]  /*61f0*/  ISETP.NE.AND.EX P3, PT, R139, RZ, PT, P3 ;  /* 0x000000ff8b00720c */ /* 0x000ff60003f65330 */
[----:B------:R-:W-:Y:S02]  /*6200*/  @!UPT UIADD3 URZ, UPT, UPT, URZ, URZ, URZ ;  /* 0x000000fffffff290 */ /* 0x000fe4000fffe0ff */
[----:B------:R-:W4:Y:S01]  /*6210*/  @P3 LDC.64 R2, c[0x0][0x8a8] ;  /* 0x00022a00ff023b82 */ /* 0x000f220000000a00 */
[----:B-1----:R-:W-:Y:S04]  /*6220*/  @P3 IMAD R0, R156, UR36, RZ ;  /* 0x000000249c003c24 */ /* 0x002fe8000f8e02ff */
[----:B----4-:R-:W-:Y:S05]  /*6230*/  @P3 IMAD.WIDE R2, R0, 0x4, R2 ;  /* 0x0000000400023825 */ /* 0x010fea00078e0202 */
[----:B--2--5:R2:W5:Y:S02]  /*6240*/  @P3 LDG.E R70, desc[UR4][R2.64] ;  /* 0x0000000402463981 */ /* 0x024564000c1e1900 */
[----:B--2---:R-:W4:Y:S02]  /*6250*/  @!P3 LDC R70, c[0x0][0x8a0] ;  /* 0x00022800ff46bb82 */ /* 0x004f240000000800 */
.L_x_107:
[----:B---3-5:R-:W-:Y:S01]  /*6260*/  FSETP.NEU.AND P3, PT, R73, RZ, PT ;  /* 0x000000ff4900720b */ /* 0x028fe20003f6d000 */
[----:B------:R-:W-:Y:S01]  /*6270*/  BSSY B1, `(.L_x_108) ;  /* 0x0000046000017945 */ /* 0x000fe20003800000 */
[----:B------:R-:W-:Y:S01]  /*6280*/  SEL R7, RZ, 0xffffffff, P2 ;  /* 0xffffffffff077807 */ /* 0x000fe20001000000 */
[----:B------:R-:W-:Y:S01]  /*6290*/  IMAD.MOV.U32 R193, RZ, RZ, 0x1 ;  /* 0x00000001ffc17424 */ /* 0x000fe200078e00ff */
[----:B-1----:R-:W-:Y:S01]  /*62a0*/  @!P1 SEL R0, RZ, 0xffffffff, P3 ;  /* 0xffffffffff009807 */ /* 0x002fe20001800000 */
[----:B------:R-:W-:Y:S01]  /*62b0*/  IMAD R71, R68, 0x80, R69 ;  /* 0x0000008044477824 */ /* 0x000fe200078e0245 */
[----:B------:R-:W-:Y:S02]  /*62c0*/  LOP3.LUT P2, RZ, R162, 0xff, RZ, 0xc0, !PT ;  /* 0x000000ffa2ff7812 */ /* 0x000fe4000784c0ff */
[----:B------:R-:W-:Y:S02]  /*62d0*/  CS2R R154, SRZ ;  /* 0x00000000009a7805 */ /* 0x000fe4000001ff00 */
[----:B------:R-:W-:Y:S02]  /*62e0*/  LEA R3, R169, UR44, 0x3 ;  /* 0x0000002ca9037c11 */ /* 0x000fe4000f8e18ff */
[----:B------:R-:W-:Y:S02]  /*62f0*/  CS2R R152, SRZ ;  /* 0x0000000000987805 */ /* 0x000fe4000001ff00 */
[----:B------:R-:W-:Y:S02]  /*6300*/  @P0 SEL R0, R7, R0, !P2 ;  /* 0x0000000007000207 */ /* 0x000fe40005000000 */
[----:B------:R-:W-:Y:S02]  /*6310*/  CS2R R150, SRZ ;  /* 0x0000000000967805 */ /* 0x000fe4000001ff00 */
[----:B------:R-:W-:Y:S02]  /*6320*/  LEA R164, R68, UR44, 0x3 ;  /* 0x0000002c44a47c11 */ /* 0x000fe4000f8e18ff */
[----:B------:R-:W-:Y:S02]  /*6330*/  CS2R R148, SRZ ;  /* 0x0000000000947805 */ /* 0x000fe4000001ff00 */
[----:B------:R-:W-:Y:S02]  /*6340*/  @!P1 LOP3.LUT R0, R0, 0x1, RZ, 0xc0, !PT ;  /* 0x0000000100009812 */ /* 0x000fe400078ec0ff */
[----:B------:R-:W-:Y:S02]  /*6350*/  CS2R R146, SRZ ;  /* 0x0000000000927805 */ /* 0x000fe4000001ff00 */
[----:B------:R-:W-:Y:S02]  /*6360*/  SHF.L.U32 R5, R171, 0x1f, RZ ;  /* 0x0000001fab057819 */ /* 0x000fe400000006ff */
[----:B------:R-:W-:Y:S02]  /*6370*/  CS2R R144, SRZ ;  /* 0x0000000000907805 */ /* 0x000fe4000001ff00 */
[----:B------:R-:W-:Y:S02]  /*6380*/  ISETP.NE.U32.OR P6, PT, R0, 0x1, P1 ;  /* 0x000000010000780c */ /* 0x000fe40000fc5470 */
[----:B------:R-:W-:Y:S02]  /*6390*/  CS2R R142, SRZ ;  /* 0x00000000008e7805 */ /* 0x000fe4000001ff00 */
[----:B------:R-:W-:Y:S02]  /*63a0*/  SEL R0, RZ, 0xffffffff, P3 ;  /* 0xffffffffff007807 */ /* 0x000fe40001800000 */
[----:B------:R-:W-:Y:S02]  /*63b0*/  CS2R R140, SRZ ;  /* 0x00000000008c7805 */ /* 0x000fe4000001ff00 */
[----:B------:R-:W-:Y:S02]  /*63c0*/  P2R R172, PR, RZ, 0x40 ;  /* 0x00000040ffac7803 */ /* 0x000fe40000000000 */
[----:B------:R-:W-:Y:S04]  /*63d0*/  @P4 SEL R0, R7, R0, !P2 ;  /* 0x0000000007004207 */ /* 0x000fe80005000000 */
[----:B------:R-:W-:Y:S02]  /*63e0*/  LOP3.LUT R0, R0, 0x1, RZ, 0xc0, !PT ;  /* 0x0000000100007812 */ /* 0x000fe400078ec0ff */
[----:B------:R-:W-:Y:S02]  /*63f0*/  @P6 SHF.L.U32 R2, R168, 0x1f, RZ ;  /* 0x0000001fa8026819 */ /* 0x000fe400000006ff */
[----:B------:R-:W-:Y:S02]  /*6400*/  ISETP.NE.U32.AND P5, PT, R0, 0x1, PT ;  /* 0x000000010000780c */ /* 0x000fe40003fa5070 */
[----:B------:R-:W1:Y:S02]  /*6410*/  @P6 SYNCS.PHASECHK.TRANS64.TRYWAIT P1, [R3+URZ+0x80], R2 ;  /* 0x00008002030065a7 */ /* 0x000e6400080211ff */
[----:B------:R-:W-:Y:S01]  /*6420*/  P2R R194, PR, RZ, 0x20 ;  /* 0x00000020ffc27803 */ /* 0x000fe20000000000 */
[----:B------:R2:W3:Y:S01]  /*6430*/  SYNCS.PHASECHK.TRANS64.TRYWAIT P0, [R164+URZ+0xd0], R5 ;  /* 0x0000d005a40075a7 */ /* 0x0004e200080011ff */
[----:B-1----:R-:W-:Y:S01]  /*6440*/  @P6 SEL R193, RZ, 0x1, !P1 ;  /* 0x00000001ffc16807 */ /* 0x002fe20004800000 */
[----:B--2---:R-:W-:Y:S06]  /*6450*/  @!P6 BRA `(.L_x_109) ;  /* 0x00000000009ce947 */ /* 0x004fec0003800000 */
[----:B------:R-:W-:Y:S01]  /*6460*/  @P5 IMAD R8, R169, 0x2000, R178 ;  /* 0x00002000a9085824 */ /* 0x000fe200078e02b2 */
[----:B------:R-:W1:Y:S01]  /*6470*/  S2R R0, SR_CgaCtaId ;  /* 0x0000000000007919 */ /* 0x000e620000008800 */
[----:B------:R-:W-:Y:S01]  /*6480*/  ISETP.NE.AND P1, PT, R193, RZ, PT ;  /* 0x000000ffc100720c */ /* 0x000fe20003f25270 */
[----:B------:R-:W-:Y:S01]  /*6490*/  BSSY B0, `(.L_x_110) ;  /* 0x0000010000007945 */ /* 0x000fe20003800000 */
[--C-:B------:R-:W-:Y:S01]  /*64a0*/  @P5 IMAD R7, R179, -0x10, R8.reuse ;  /* 0xfffffff0b3075824 */ /* 0x100fe200078e0208 */
[----:B------:R-:W-:Y:S01]  /*64b0*/  CS2R R142, SRZ ;  /* 0x00000000008e7805 */ /* 0x000fe2000001ff00 */
[----:B------:R-:W-:Y:S01]  /*64c0*/  @P5 IMAD R6, R177, -0x10, R8 ;  /* 0xfffffff0b1065824 */ /* 0x000fe200078e0208 */
[----:B------:R-:W-:Y:S01]  /*64d0*/  CS2R R140, SRZ ;  /* 0x00000000008c7805 */ /* 0x000fe2000001ff00 */
[----:B------:R-:W-:Y:S01]  /*64e0*/  @P5 IMAD R4, R176, 0x10, R7 ;  /* 0x00000010b0045824 */ /* 0x000fe200078e0207 */
[----:B------:R-:W-:Y:S02]  /*64f0*/  CS2R R150, SRZ ;  /* 0x0000000000967805 */ /* 0x000fe4000001ff00 */
[----:B------:R-:W-:Y:S02]  /*6500*/  CS2R R148, SRZ ;  /* 0x0000000000947805 */ /* 0x000fe4000001ff00 */
[----:B------:R-:W-:Y:S02]  /*6510*/  CS2R R146, SRZ ;  /* 0x0000000000927805 */ /* 0x000fe4000001ff00 */
[----:B------:R-:W-:Y:S02]  /*6520*/  CS2R R144, SRZ ;  /* 0x0000000000907805 */ /* 0x000fe4000001ff00 */
[----:B------:R-:W-:Y:S02]  /*6530*/  CS2R R154, SRZ ;  /* 0x00000000009a7805 */ /* 0x000fe4000001ff00 */
[----:B------:R-:W-:Y:S01]  /*6540*/  CS2R R152, SRZ ;  /* 0x0000000000987805 */ /* 0x000fe2000001ff00 */
[----:B------:R-:W-:Y:S06]  /*6550*/  @P1 BRA `(.L_x_111) ;  /* 0x00000000000c1947 */ /* 0x000fec0003800000 */
[----:B------:R-:W-:Y:S04]  /*6560*/  SHF.L.U32 R2, R168, 0x1f, RZ ;  /* 0x0000001fa8027819 */ /* 0x000fe800000006ff */
[----:B------:R-:W2:Y:S02]  /*6570*/  SYNCS.PHASECHK.TRANS64.TRYWAIT P1, [R3+URZ+0x80], R2 ;  /* 0x00008002030075a7 */ /* 0x000ea400080211ff */
[----:B--2---:R-:W-:Y:S05]  /*6580*/  @!P1 BRA `(.L_x_112) ;  /* 0x0000003400cc9947 */ /* 0x004fea0003800000 */
.L_x_111:
[----:B------:R-:W-:Y:S05]  /*6590*/  BSYNC B0 ;  /* 0x0000000000007941 */ /* 0x000fea0003800000 */
.L_x_110:
[----:B------:R-:W-:Y:S01]  /*65a0*/  ISETP.NE.AND P1, PT, R194, RZ, PT ;  /* 0x000000ffc200720c */ /* 0x000fe20003f25270 */
[----:B--2---:R-:W-:Y:S02]  /*65b0*/  VIADD R3, R3, 0x90 ;  /* 0x0000009003037836 */ /* 0x004fe40000000000 */
[----:B------:R-:W-:Y:S03]  /*65c0*/  VIADD R169, R169, 0x1 ;  /* 0x00000001a9a97836 */ /* 0x000fe60000000000 */
[----:B-1----:R-:W-:Y:S07]  /*65d0*/  PRMT R0, R0, 0x654, R3 ;  /* 0x0000065400007816 */ /* 0x002fee0000000003 */
[----:B------:R1:W2:Y:S04]  /*65e0*/  @P1 LDS.128 R140, [R8] ;  /* 0x00000000088c1984 */ /* 0x0002a80000000c00 */
[----:B------:R1:W1:Y:S04]  /*65f0*/  @P1 LDS.128 R148, [R6+0x20] ;  /* 0x0000200006941984 */ /* 0x0002680000000c00 */
[----:B------:R1:W1:Y:S04]  /*6600*/  @P1 LDS.128 R144, [R7+0x10] ;  /* 0x0000100007901984 */ /* 0x0002680000000c00 */
[----:B------:R1:W1:Y:S01]  /*6610*/  @P1 LDS.128 R152, [R4+0x10] ;  /* 0x0000100004981984 */ /* 0x0002620000000c00 */
[C---:B------:R-:W-:Y:S01]  /*6620*/  ISETP.NE.AND P1, PT, R169.reuse, 0x2, PT ;  /* 0x00000002a900780c */ /* 0x040fe20003f25270 */
[----:B------:R-:W-:Y:S01]  /*6630*/  @!PT LDS RZ, [RZ] ;  /* 0x00000000fffff984 */ /* 0x000fe20000000800 */
[----:B------:R-:W-:Y:S01]  /*6640*/  @!PT LDS RZ, [RZ] ;  /* 0x00000000fffff984 */ /* 0x000fe20000000800 */
[----:B------:R-:W-:Y:S01]  /*6650*/  @!PT LDS RZ, [RZ] ;  /* 0x00000000fffff984 */ /* 0x000fe20000000800 */
[----:B------:R-:W-:Y:S01]  /*6660*/  @!PT LDS RZ, [RZ] ;  /* 0x00000000fffff984 */ /* 0x000fe20000000800 */
[----:B------:R5:W-:Y:S06]  /*6670*/  MEMBAR.ALL.CTA ;  /* 0x0000000000007992 */ /* 0x000bec0000008000 */
[----:B-----5:R-:W5:Y:S01]  /*6680*/  FENCE.VIEW.ASYNC.S ;  /* 0x00000000000073c6 */ /* 0x020f620000000000 */
[----:B------:R-:W-:Y:S02]  /*6690*/  SEL R3, RZ, 0x1, P1 ;  /* 0x00000001ff037807 */ /* 0x000fe40000800000 */
[----:B------:R-:W-:Y:S02]  /*66a0*/  SEL R169, R169, RZ, P1 ;  /* 0x000000ffa9a97207 */ /* 0x000fe40000800000 */
[----:B------:R-:W-:Y:S01]  /*66b0*/  LOP3.LUT R168, R168, R3, RZ, 0x3c, !PT ;  /* 0x00000003a8a87212 */ /* 0x000fe200078e3cff */
[----:B-----5:R1:W-:Y:S06]  /*66c0*/  SYNCS.ARRIVE.TRANS64.RED.A1T0 RZ, [R0+URZ], RZ ;  /* 0x000000ff00ff79a7 */ /* 0x0203ec00081004ff */
.L_x_109:
[----:B------:R-:W-:Y:S05]  /*66d0*/  BSYNC B1 ;  /* 0x0000000000017941 */ /* 0x000fea0003800000 */
.L_x_108:
[----:B-1----:R-:W-:Y:S04]  /*66e0*/  SHF.R.U32.HI R0, RZ, 0x15, R71 ;  /* 0x00000015ff007819 */ /* 0x002fe80000011647 */
[----:B------:R-:W-:Y:S01]  /*66f0*/  LOP3.LUT P1, RZ, R0, 0x3, R163, 0x48, !PT ;  /* 0x0000000300ff7812 */ /* 0x000fe200078248a3 */
[----:B------:R-:W-:Y:S01]  /*6700*/  @!UPT UIADD3 URZ, UPT, UPT, URZ, URZ, URZ ;  /* 0x000000fffffff290 */ /* 0x000fe2000fffe0ff */
[----:B---3--:R-:W-:Y:S11]  /*6710*/  @P0 BRA `(.L_x_113) ;  /* 0x0000000000080947 */ /* 0x008ff60003800000 */
[----:B------:R-:W1:Y:S02]  /*6720*/  SYNCS.PHASECHK.TRANS64.TRYWAIT P0, [R164+URZ+0xd0], R5 ;  /* 0x0000d005a40075a7 */ /* 0x000e6400080011ff */
[----:B-1----:R-:W-:Y:S05]  /*6730*/  @!P0 BRA `(.L_x_114) ;  /* 0x0000003400748947 */ /* 0x002fea0003800000 */
.L_x_113:
[----:B------:R-:W-:Y:S04]  /*6740*/  BSSY.RECONVERGENT B6, `(.L_x_115) ;  /* 0x0000012000067945 */ /* 0x000fe80003800200 */
[----:B------:R-:W-:Y:S05]  /*6750*/  @!P1 BRA `(.L_x_116) ;  /* 0x0000000000409947 */ /* 0x000fea0003800000 */
[----:B------:R-:W1:Y:S01]  /*6760*/  LDCU.64 UR8, c[0x4][0x70] ;  /* 0x01000e00ff0877ac */ /* 0x000e620008000a00 */
[----:B------:R-:W-:Y:S01]  /*6770*/  MOV R3, 0x0 ;  /* 0x0000000000037802 */ /* 0x000fe20000000f00 */
[----:B------:R-:W-:Y:S02]  /*6780*/  HFMA2 R12, -RZ, RZ, 0, 5.9604644775390625e-08 ;  /* 0x00000001ff0c7431 */ /* 0x000fe400000001ff */
[----:B------:R-:W-:Y:S02]  /*6790*/  IMAD.MOV.U32 R8, RZ, RZ, 0x192 ;  /* 0x00000192ff087424 */ /* 0x000fe400078e00ff */
[----:B------:R-:W-:Y:S01]  /*67a0*/  IMAD.MOV.U32 R13, RZ, RZ, RZ ;  /* 0x000000ffff0d7224 */ /* 0x000fe200078e00ff */
[----:B------:R-:W3:Y:S01]  /*67b0*/  LDCU.64 UR6, c[0x4][0x78] ;  /* 0x01000f00ff0677ac */ /* 0x000ee20008000a00 */
[----:B------:R-:W2:Y:S01]  /*67c0*/  LDC.64 R2, c[0x4][R3] ;  /* 0x0100000003027b82 */ /* 0x000ea20000000a00 */
[----:B------:R-:W5:Y:S01]  /*67d0*/  LDCU.64 UR4, c[0x4][0x10] ;  /* 0x01000200ff0477ac */ /* 0x000f620008000a00 */
[----:B-1----:R-:W-:Y:S01]  /*67e0*/  MOV R5, UR9 ;  /* 0x0000000900057c02 */ /* 0x002fe20008000f00 */
[----:B------:R-:W-:Y:S01]  /*67f0*/  IMAD.U32 R4, RZ, RZ, UR8 ;  /* 0x00000008ff047e24 */ /* 0x000fe2000f8e00ff */
[----:B---3--:R-:W-:Y:S01]  /*6800*/  MOV R7, UR7 ;  /* 0x0000000700077c02 */ /* 0x008fe20008000f00 */
[----:B------:R-:W-:Y:S01]  /*6810*/  IMAD.U32 R6, RZ, RZ, UR6 ;  /* 0x00000006ff067e24 */ /* 0x000fe2000f8e00ff */
[----:B-----5:R-:W-:Y:S01]  /*6820*/  MOV R11, UR5 ;  /* 0x00000005000b7c02 */ /* 0x020fe20008000f00 */
[----:B------:R-:W-:Y:S02]  /*6830*/  IMAD.U32 R10, RZ, RZ, UR4 ;  /* 0x00000004ff0a7e24 */ /* 0x000fe4000f8e00ff */
[----:B------:R-:W-:Y:S07]  /*6840*/  LEPC R20, `(.L_x_116) ;  /* 0x000000001014794e */ /* 0x000fee0000000000 */
[----:B--2-4-:R-:W-:Y:S05]  /*6850*/  CALL.ABS.NOINC R2 ;  /* 0x0000000002007343 */ /* 0x014fea0003c00000 */
.L_x_116:
[----:B------:R-:W-:Y:S05]  /*6860*/  BSYNC.RECONVERGENT B6 ;  /* 0x0000000000067941 */ /* 0x000fea0003800200 */
.L_x_115:
[-C--:B--2---:R-:W-:Y:S01]  /*6870*/  F2FP.F16.E4M3.UNPACK_B R74, R140.reuse ;  /* 0x0000008cff4a723e */ /* 0x084fe200020006ff */
[----:B------:R-:W-:Y:S05]  /*6880*/  WARPSYNC.ALL ;  /* 0x0000000000007948 */ /* 0x000fea0003800000 */
[----:B------:R-:W-:Y:S01]  /*6890*/  R2UR UR4, R71 ;  /* 0x00000000470472ca */ /* 0x000fe200000e0000 */
[--C-:B------:R-:W-:Y:S01]  /*68a0*/  HADD2.F32 R72, -RZ, R74.reuse.H0_H0 ;  /* 0x2000004aff487230 */ /* 0x100fe20000004100 */
[----:B------:R-:W-:Y:S01]  /*68b0*/  F2FP.F16.E4M3.UNPACK_B R76, R140.H1 ;  /* 0x0000008cff4c723e */ /* 0x000fe200030006ff */
[----:B------:R-:W-:Y:S01]  /*68c0*/  HADD2.F32 R75, -RZ, R74.H1_H1 ;  /* 0x3000004aff4b7230 */ /* 0x000fe20000004100 */
[-C--:B------:R-:W-:Y:S01]  /*68d0*/  F2FP.F16.E4M3.UNPACK_B R78, R141.reuse ;  /* 0x0000008dff4e723e */ /* 0x080fe200020006ff */
[----:B------:R-:W-:Y:S01]  /*68e0*/  BSSY.RECONVERGENT B0, `(.L_x_117) ;  /* 0x000011d000007945 */ /* 0x000fe20003800200 */
[----:B------:R-:W-:Y:S01]  /*68f0*/  F2FP.F16.E4M3.UNPACK_B R80, R141.H1 ;  /* 0x0000008dff50723e */ /* 0x000fe200030006ff */
[----:B------:R-:W-:Y:S01]  /*6900*/  HADD2.F32 R74, -RZ, R76.H0_H0 ;  /* 0x2000004cff4a7230 */ /* 0x000fe20000004100 */
[-C--:B------:R-:W-:Y:S01]  /*6910*/  F2FP.F16.E4M3.UNPACK_B R82, R142.reuse ;  /* 0x0000008eff52723e */ /* 0x080fe200020006ff */
[--C-:B------:R-:W-:Y:S01]  /*6920*/  HADD2.F32 R77, -RZ, R78.reuse.H0_H0 ;  /* 0x2000004eff4d7230 */ /* 0x100fe20000004100 */
[----:B------:R-:W-:Y:S01]  /*6930*/  F2FP.F16.E4M3.UNPACK_B R84, R142.H1 ;  /* 0x0000008eff54723e */ /* 0x000fe200030006ff */
[----:B------:R-:W-:Y:S01]  /*6940*/  HADD2.F32 R78, -RZ, R78.H1_H1 ;  /* 0x3000004eff4e7230 */ /* 0x000fe20000004100 */
[-C--:B------:R-:W-:Y:S01]  /*6950*/  F2FP.F16.E4M3.UNPACK_B R86, R143.reuse ;  /* 0x0000008fff56723e */ /* 0x080fe200020006ff */
[----:B-1----:R-:W4:Y:S01]  /*6960*/  LDTM.x64 R4, tmem[UR4] ;  /* 0x00000004000479ee */ /* 0x002f220008340000 */
[----:B------:R-:W-:Y:S01]  /*6970*/  F2FP.F16.E4M3.UNPACK_B R88, R143.H1 ;  /* 0x0000008fff58723e */ /* 0x000fe200030006ff */
[----:B------:R-:W-:Y:S01]  /*6980*/  HADD2.F32 R76, -RZ, R76.H1_H1 ;  /* 0x3000004cff4c7230 */ /* 0x000fe20000004100 */
[-C--:B------:R-:W-:Y:S01]  /*6990*/  F2FP.F16.E4M3.UNPACK_B R90, R144.reuse ;  /* 0x00000090ff5a723e */ /* 0x080fe200020006ff */
[----:B------:R-:W-:Y:S01]  /*69a0*/  HADD2.F32 R79, -RZ, R80.H0_H0 ;  /* 0x20000050ff4f7230 */ /* 0x000fe20000004100 */
[----:B------:R-:W-:Y:S01]  /*69b0*/  F2FP.F16.E4M3.UNPACK_B R92, R144.H1 ;  /* 0x00000090ff5c723e */ /* 0x000fe200030006ff */
[--C-:B------:R-:W-:Y:S01]  /*69c0*/  HADD2.F32 R81, -RZ, R82.reuse.H0_H0 ;  /* 0x20000052ff517230 */ /* 0x100fe20000004100 */
[----:B------:R-:W-:Y:S01]  /*69d0*/  ISETP.NE.AND P6, PT, R172, RZ, PT ;  /* 0x000000ffac00720c */ /* 0x000fe20003fc5270 */
[----:B------:R-:W-:Y:S01]  /*69e0*/  HADD2.F32 R82, -RZ, R82.H1_H1 ;  /* 0x30000052ff527230 */ /* 0x000fe20000004100 */
[----:B------:R-:W-:Y:S01]  /*69f0*/  SHF.L.U32 R195, R167, 0x4, RZ ;  /* 0x00000004a7c37819 */ /* 0x000fe200000006ff */
[--C-:B------:R-:W-:Y:S01]  /*6a00*/  HADD2.F32 R85, -RZ, R86.reuse.H0_H0 ;  /* 0x20000056ff557230 */ /* 0x100fe20000004100 */
[----:B------:R-:W-:Y:S01]  /*6a10*/  SHF.L.U32 R203, R166, 0x4, RZ ;  /* 0x00000004a6cb7819 */ /* 0x000fe200000006ff */
[----:B------:R-:W-:Y:S01]  /*6a20*/  HADD2.F32 R86, -RZ, R86.H1_H1 ;  /* 0x30000056ff567230 */ /* 0x000fe20000004100 */
[C---:B------:R-:W-:Y:S01]  /*6a30*/  IADD3 R182, PT, PT, R178.reuse, R195, RZ ;  /* 0x000000c3b2b67210 */ /* 0x040fe20007ffe0ff */
[--C-:B------:R-:W-:Y:S01]  /*6a40*/  HADD2.F32 R89, -RZ, R90.reuse.H0_H0 ;  /* 0x2000005aff597230 */ /* 0x100fe20000004100 */
[----:B------:R-:W-:Y:S01]  /*6a50*/  IADD3 R192, PT, PT, R178, R203, RZ ;  /* 0x000000cbb2c07210 */ /* 0x000fe20007ffe0ff */
[----:B------:R-:W-:Y:S01]  /*6a60*/  HADD2.F32 R90, -RZ, R90.H1_H1 ;  /* 0x3000005aff5a7230 */ /* 0x000fe20000004100 */
[----:B------:R-:W-:Y:S01]  /*6a70*/  SHF.L.U32 R201, R176, 0x4, RZ ;  /* 0x00000004b0c97819 */ /* 0x000fe200000006ff */
[----:B------:R-:W-:Y:S01]  /*6a80*/  HADD2.F32 R80, -RZ, R80.H1_H1 ;  /* 0x30000050ff507230 */ /* 0x000fe20000004100 */
[----:B------:R-:W-:Y:S01]  /*6a90*/  F2FP.F16.E4M3.UNPACK_B R94, R145 ;  /* 0x00000091ff5e723e */ /* 0x000fe200020006ff */
[--C-:B------:R-:W-:Y:S01]  /*6aa0*/  HADD2.F32 R83, -RZ, R84.reuse.H0_H0 ;  /* 0x20000054ff537230 */ /* 0x100fe20000004100 */
[----:B------:R-:W-:Y:S01]  /*6ab0*/  IADD3 R183, PT, PT, R201, R182, RZ ;  /* 0x000000b6c9b77210 */ /* 0x000fe20007ffe0ff */
[----:B------:R-:W-:Y:S01]  /*6ac0*/  HADD2.F32 R84, -RZ, R84.H1_H1 ;  /* 0x30000054ff547230 */ /* 0x000fe20000004100 */
[----:B------:R-:W-:Y:S01]  /*6ad0*/  F2FP.F16.E4M3.UNPACK_B R98, R146 ;  /* 0x00000092ff62723e */ /* 0x000fe200020006ff */
[C---:B----4-:R-:W-:Y:S01]  /*6ae0*/  FMUL R0, R70.reuse, R4 ;  /* 0x0000000446007220 */ /* 0x050fe20000400000 */
[C---:B------:R-:W-:Y:S01]  /*6af0*/  FMUL R2, R70.reuse, R5 ;  /* 0x0000000546027220 */ /* 0x040fe20000400000 */
[C---:B------:R-:W-:Y:S01]  /*6b00*/  FMUL R4, R70.reuse, R8 ;  /* 0x0000000846047220 */ /* 0x040fe20000400000 */
[C---:B------:R-:W-:Y:S01]  /*6b10*/  FMUL R5, R70.reuse, R9 ;  /* 0x0000000946057220 */ /* 0x040fe20000400000 */
[C---:B------:R-:W-:Y:S01]  /*6b20*/  FFMA R0, R73.reuse, R72, R0 ;  /* 0x0000004849007223 */ /* 0x040fe20000000000 */
[C---:B------:R-:W-:Y:S01]  /*6b30*/  FFMA R2, R73.reuse, R75, R2 ;  /* 0x0000004b49027223 */ /* 0x040fe20000000002 */
[C---:B------:R-:W-:Y:S01]  /*6b40*/  FMUL R8, R70.reuse, R12 ;  /* 0x0000000c46087220 */ /* 0x040fe20000400000 */
[C---:B------:R-:W-:Y:S01]  /*6b50*/  FMUL R9, R70.reuse, R13 ;  /* 0x0000000d46097220 */ /* 0x040fe20000400000 */
[C---:B------:R-:W-:Y:S01]  /*6b60*/  FMUL R12, R70.reuse, R16 ;  /* 0x00000010460c7220 */ /* 0x040fe20000400000 */
[C---:B------:R-:W-:Y:S01]  /*6b70*/  FMUL R13, R70.reuse, R17 ;  /* 0x00000011460d7220 */ /* 0x040fe20000400000 */
[C---:B------:R-:W-:Y:S01]  /*6b80*/  FMUL R16, R70.reuse, R20 ;  /* 0x0000001446107220 */ /* 0x040fe20000400000 */
[C---:B------:R-:W-:Y:S01]  /*6b90*/  FMUL R17, R70.reuse, R21 ;  /* 0x0000001546117220 */ /* 0x040fe20000400000 */
[--C-:B------:R-:W-:Y:S02]  /*6ba0*/  HADD2.F32 R93, -RZ, R94.reuse.H0_H0 ;  /* 0x2000005eff5d7230 */ /* 0x100fe40000004100 */
[C---:B------:R-:W-:Y:S01]  /*6bb0*/  FMUL R20, R70.reuse, R24 ;  /* 0x0000001846147220 */ /* 0x040fe20000400000 */
[----:B------:R-:W-:Y:S02]  /*6bc0*/  HADD2.F32 R94, -RZ, R94.H1_H1 ;  /* 0x3000005eff5e7230 */ /* 0x000fe40000004100 */
[C---:B------:R-:W-:Y:S01]  /*6bd0*/  FMUL R21, R70.reuse, R25 ;  /* 0x0000001946157220 */ /* 0x040fe20000400000 */
[--C-:B------:R-:W-:Y:S02]  /*6be0*/  HADD2.F32 R97, -RZ, R98.reuse.H0_H0 ;  /* 0x20000062ff617230 */ /* 0x100fe40000004100 */
[C---:B------:R-:W-:Y:S01]  /*6bf0*/  FMUL R24, R70.reuse, R28 ;  /* 0x0000001c46187220 */ /* 0x040fe20000400000 */
[----:B------:R-:W-:Y:S02]  /*6c00*/  HADD2.F32 R98, -RZ, R98.H1_H1 ;  /* 0x30000062ff627230 */ /* 0x000fe40000004100 */
[C---:B------:R-:W-:Y:S01]  /*6c10*/  FMUL R25, R70.reuse, R29 ;  /* 0x0000001d46197220 */ /* 0x040fe20000400000 */
[C---:B------:R-:W-:Y:S01]  /*6c20*/  FMUL R28, R70.reuse, R32 ;  /* 0x00000020461c7220 */ /* 0x040fe20000400000 */
[C---:B------:R-:W-:Y:S01]  /*6c30*/  FMUL R29, R70.reuse, R33 ;  /* 0x00000021461d7220 */ /* 0x040fe20000400000 */
[C---:B------:R-:W-:Y:S01]  /*6c40*/  FMUL R32, R70.reuse, R36 ;  /* 0x0000002446207220 */ /* 0x040fe20000400000 */
[----:B------:R-:W-:Y:S01]  /*6c50*/  F2FP.F16.E4M3.UNPACK_B R96, R145.H1 ;  /* 0x00000091ff60723e */ /* 0x000fe200030006ff */
[C---:B------:R-:W-:Y:S01]  /*6c60*/  FMUL R33, R70.reuse, R37 ;  /* 0x0000002546217220 */ /* 0x040fe20000400000 */
[C---:B------:R-:W-:Y:S01]  /*6c70*/  FMUL R36, R70.reuse, R40 ;  /* 0x0000002846247220 */ /* 0x040fe20000400000 */
[----:B------:R-:W-:Y:S01]  /*6c80*/  F2FP.F16.E4M3.UNPACK_B R100, R146.H1 ;  /* 0x00000092ff64723e */ /* 0x000fe200030006ff */
[C---:B------:R-:W-:Y:S01]  /*6c90*/  FMUL R37, R70.reuse, R41 ;  /* 0x0000002946257220 */ /* 0x040fe20000400000 */
[C---:B------:R-:W-:Y:S01]  /*6ca0*/  FMUL R40, R70.reuse, R44 ;  /* 0x0000002c46287220 */ /* 0x040fe20000400000 */
[----:B------:R-:W-:Y:S01]  /*6cb0*/  F2FP.F16.E4M3.UNPACK_B R102, R147 ;  /* 0x00000093ff66723e */ /* 0x000fe200020006ff */
[C---:B------:R-:W-:Y:S01]  /*6cc0*/  FMUL R41, R70.reuse, R45 ;  /* 0x0000002d46297220 */ /* 0x040fe20000400000 */
[C---:B------:R-:W-:Y:S01]  /*6cd0*/  FMUL R44, R70.reuse, R48 ;  /* 0x00000030462c7220 */ /* 0x040fe20000400000 */
[----:B------:R-:W-:Y:S01]  /*6ce0*/  F2FP.F16.E4M3.UNPACK_B R104, R147.H1 ;  /* 0x00000093ff68723e */ /* 0x000fe200030006ff */
[C---:B------:R-:W-:Y:S01]  /*6cf0*/  FMUL R45, R70.reuse, R49 ;  /* 0x00000031462d7220 */ /* 0x040fe20000400000 */
[--C-:B------:R-:W-:Y:S02]  /*6d00*/  HADD2.F32 R101, -RZ, R102.reuse.H0_H0 ;  /* 0x20000066ff657230 */ /* 0x100fe40000004100 */
[C---:B------:R-:W-:Y:S01]  /*6d10*/  FMUL R48, R70.reuse, R52 ;  /* 0x0000003446307220 */ /* 0x040fe20000400000 */
[----:B------:R-:W-:Y:S01]  /*6d20*/  F2FP.F16.E4M3.UNPACK_B R106, R148 ;  /* 0x00000094ff6a723e */ /* 0x000fe200020006ff */
[----:B------:R-:W-:Y:S02]  /*6d30*/  HADD2.F32 R102, -RZ, R102.H1_H1 ;  /* 0x30000066ff667230 */ /* 0x000fe40000004100 */
[C---:B------:R-:W-:Y:S01]  /*6d40*/  FMUL R49, R70.reuse, R53 ;  /* 0x0000003546317220 */ /* 0x040fe20000400000 */
[C---:B------:R-:W-:Y:S01]  /*6d50*/  FMUL R52, R70.reuse, R56 ;  /* 0x0000003846347220 */ /* 0x040fe20000400000 */
[----:B------:R-:W-:Y:S01]  /*6d60*/  F2FP.F16.E4M3.UNPACK_B R108, R148.H1 ;  /* 0x00000094ff6c723e */ /* 0x000fe200030006ff */
[--C-:B------:R-:W-:Y:S02]  /*6d70*/  HADD2.F32 R105, -RZ, R106.reuse.H0_H0 ;  /* 0x2000006aff697230 */ /* 0x100fe40000004100 */
[C---:B------:R-:W-:Y:S01]  /*6d80*/  FMUL R53, R70.reuse, R57 ;  /* 0x0000003946357220 */ /* 0x040fe20000400000 */
[----:B------:R-:W-:Y:S02]  /*6d90*/  HADD2.F32 R106, -RZ, R106.H1_H1 ;  /* 0x3000006aff6a7230 */ /* 0x000fe40000004100 */
        /* <DEDUP_REMOVED lines=11> */
[C---:B------:R-:W-:Y:S01]  /*6e50*/  FFMA R3, R73.reuse, R74, R3 ;  /* 0x0000004a49037223 */ /* 0x040fe20000000003 */
[----:B------:R-:W-:Y:S01]  /*6e60*/  F2FP.F16.E4M3.UNPACK_B R116, R150.H1 ;  /* 0x00000096ff74723e */ /* 0x000fe200030006ff */
[--C-:B------:R-:W-:Y:S02]  /*6e70*/  HADD2.F32 R113, -RZ, R114.reuse.H0_H0 ;  /* 0x20000072ff717230 */ /* 0x100fe40000004100 */
[C---:B------:R-:W-:Y:S01]  /*6e80*/  FFMA R7, R73.reuse, R76, R7 ;  /* 0x0000004c49077223 */ /* 0x040fe20000000007 */
[C---:B------:R-:W-:Y:S01]  /*6e90*/  FFMA R4, R73.reuse, R77, R4 ;  /* 0x0000004d49047223 */ /* 0x040fe20000000004 */
[----:B------:R-:W-:Y:S01]  /*6ea0*/  F2FP.F16.E4M3.UNPACK_B R118, R151 ;  /* 0x00000097ff76723e */ /* 0x000fe200020006ff */
[----:B------:R-:W-:Y:S01]  /*6eb0*/  FFMA R5, R73, R78, R5 ;  /* 0x0000004e49057223 */ /* 0x000fe20000000005 */
[----:B------:R-:W-:Y:S01]  /*6ec0*/  HADD2.F32 R114, -RZ, R114.H1_H1 ;  /* 0x30000072ff727230 */ /* 0x000fe20000004100 */
[----:B------:R-:W-:Y:S01]  /*6ed0*/  F2FP.SATFINITE.E4M3.F32.PACK_AB_MERGE_C R173, R7, R3, RZ ;  /* 0x0000000307ad723e */ /* 0x000fe200048070ff */
[C---:B------:R-:W-:Y:S01]  /*6ee0*/  FMUL R6, R70.reuse, R10 ;  /* 0x0000000a46067220 */ /* 0x040fe20000400000 */
[--C-:B------:R-:W-:Y:S02]  /*6ef0*/  HADD2.F32 R117, -RZ, R118.reuse.H0_H0 ;  /* 0x20000076ff757230 */ /* 0x100fe40000004100 */
[----:B------:R-:W-:Y:S01]  /*6f00*/  FMUL R11, R70, R11 ;  /* 0x0000000b460b7220 */ /* 0x000fe20000400000 */
[----:B------:R-:W-:Y:S01]  /*6f10*/  F2FP.SATFINITE.E4M3.F32.PACK_AB_MERGE_C R172, R2, R0, R173 ;  /* 0x0000000002ac723e */ /* 0x000fe200048070ad */
[C---:B------:R-:W-:Y:S01]  /*6f20*/  FFMA R6, R73.reuse, R79, R6 ;  /* 0x0000004f49067223 */ /* 0x040fe20000000006 */
[----:B------:R-:W-:Y:S02]  /*6f30*/  HADD2.F32 R118, -RZ, R118.H1_H1 ;  /* 0x30000076ff767230 */ /* 0x000fe40000004100 */
[C---:B------:R-:W-:Y:S01]  /*6f40*/  FFMA R11, R73.reuse, R80, R11 ;  /* 0x00000050490b7223 */ /* 0x040fe2000000000b */
[C---:B------:R-:W-:Y:S01]  /*6f50*/  FFMA R8, R73.reuse, R81, R8 ;  /* 0x0000005149087223 */ /* 0x040fe20000000008 */
[----:B------:R-:W-:Y:S01]  /*6f60*/  F2FP.F16.E4M3.UNPACK_B R120, R151.H1 ;  /* 0x00000097ff78723e */ /* 0x000fe200030006ff */
[----:B------:R-:W-:Y:S01]  /*6f70*/  FFMA R9, R73, R82, R9 ;  /* 0x0000005249097223 */ /* 0x000fe20000000009 */
[C---:B------:R-:W-:Y:S01]  /*6f80*/  FMUL R10, R70.reuse, R14 ;  /* 0x0000000e460a7220 */ /* 0x040fe20000400000 */
[----:B------:R-:W-:Y:S01]  /*6f90*/  F2FP.F16.E4M3.UNPACK_B R122, R152 ;  /* 0x00000098ff7a723e */ /* 0x000fe200020006ff */
[C---:B------:R-:W-:Y:S01]  /*6fa0*/  FMUL R15, R70.reuse, R15 ;  /* 0x0000000f460f7220 */ /* 0x040fe20000400000 */
[----:B------:R-:W-:Y:S01]  /*6fb0*/  HADD2.F32 R87, -RZ, R88.H0_H0 ;  /* 0x20000058ff577230 */ /* 0x000fe20000004100 */
[----:B------:R-:W-:Y:S01]  /*6fc0*/  F2FP.SATFINITE.E4M3.F32.PACK_AB_MERGE_C R174, R11, R6, RZ ;  /* 0x000000060bae723e */ /* 0x000fe200048070ff */
[C---:B------:R-:W-:Y:S01]  /*6fd0*/  FFMA R10, R73.reuse, R83, R10 ;  /* 0x00000053490a7223 */ /* 0x040fe2000000000a */
[C---:B------:R-:W-:Y:S01]  /*6fe0*/  FFMA R15, R73.reuse, R84, R15 ;  /* 0x00000054490f7223 */ /* 0x040fe2000000000f */
[C---:B------:R-:W-:Y:S01]  /*6ff0*/  FFMA R12, R73.reuse, R85, R12 ;  /* 0x00000055490c7223 */ /* 0x040fe2000000000c */
[----:B------:R-:W-:Y:S01]  /*7000*/  F2FP.F16.E4M3.UNPACK_B R124, R152.H1 ;  /* 0x00000098ff7c723e */ /* 0x000fe200030006ff */
[----:B------:R-:W-:Y:S01]  /*7010*/  FFMA R13, R73, R86, R13 ;  /* 0x00000056490d7223 */ /* 0x000fe2000000000d */
[----:B------:R-:W-:Y:S01]  /*7020*/  F2FP.SATFINITE.E4M3.F32.PACK_AB_MERGE_C R173, R5, R4, R174 ;  /* 0x0000000405ad723e */ /* 0x000fe200048070ae */
[--C-:B------:R-:W-:Y:S01]  /*7030*/  HADD2.F32 R121, -RZ, R122.reuse.H0_H0 ;  /* 0x2000007aff797230 */ /* 0x100fe20000004100 */
[----:B------:R-:W-:Y:S01]  /*7040*/  F2FP.SATFINITE.E4M3.F32.PACK_AB_MERGE_C R174, R15, R10, RZ ;  /* 0x0000000a0fae723e */ /* 0x000fe200048070ff */
[----:B------:R-:W-:Y:S02]  /*7050*/  HADD2.F32 R122, -RZ, R122.H1_H1 ;  /* 0x3000007aff7a7230 */ /* 0x000fe40000004100 */
[C---:B------:R-:W-:Y:S01]  /*7060*/  FMUL R14, R70.reuse, R18 ;  /* 0x00000012460e7220 */ /* 0x040fe20000400000 */
[----:B------:R-:W-:Y:S01]  /*7070*/  HADD2.F32 R88, -RZ, R88.H1_H1 ;  /* 0x30000058ff587230 */ /* 0x000fe20000004100 */
[----:B------:R-:W-:Y:S01]  /*7080*/  F2FP.SATFINITE.E4M3.F32.PACK_AB_MERGE_C R174, R9, R8, R174 ;  /* 0x0000000809ae723e */ /* 0x000fe200048070ae */
[C---:B------:R-:W-:Y:S01]  /*7090*/  FMUL R19, R70.reuse, R19 ;  /* 0x0000001346137220 */ /* 0x040fe20000400000 */
[--C-:B------:R-:W-:Y:S02]  /*70a0*/  HADD2.F32 R91, -RZ, R92.reuse.H0_H0 ;  /* 0x2000005cff5b7230 */ /* 0x100fe40000004100 */
[C---:B------:R-:W-:Y:S01]  /*70b0*/  FFMA R14, R73.reuse, R87, R14 ;  /* 0x00000057490e7223 */ /* 0x040fe2000000000e */
[----:B------:R-:W-:Y:S02]  /*70c0*/  HADD2.F32 R92, -RZ, R92.H1_H1 ;  /* 0x3000005cff5c7230 */ /* 0x000fe40000004100 */
[C---:B------:R-:W-:Y:S01]  /*70d0*/  FFMA R19, R73.reuse, R88, R19 ;  /* 0x0000005849137223 */ /* 0x040fe20000000013 */
[C---:B------:R-:W-:Y:S01]  /*70e0*/  FFMA R16, R73.reuse, R89, R16 ;  /* 0x0000005949107223 */ /* 0x040fe20000000010 */
        /* <DEDUP_REMOVED lines=17> */
[----:B------:R1:W-:Y:S01]  /*7200*/  STS.128 [R137+UR44+0x4200], R172 ;  /* 0x004200ac89007988 */ /* 0x0003e20008000c2c */
[----:B------:R-:W-:Y:S01]  /*7210*/  F2FP.SATFINITE.E4M3.F32.PACK_AB_MERGE_C R184, R17, R16, R184 ;  /* 0x0000001011b8723e */ /* 0x000fe200048070b8 */
[C---:B------:R-:W-:Y:S01]  /*7220*/  FFMA R22, R73.reuse, R95, R22 ;  /* 0x0000005f49167223 */ /* 0x040fe20000000016 */
[C---:B------:R-:W-:Y:S01]  /*7230*/  FMUL R27, R70.reuse, R27 ;  /* 0x0000001b461b7220 */ /* 0x040fe20000400000 */
[--C-:B------:R-:W-:Y:S02]  /*7240*/  HADD2.F32 R99, -RZ, R100.reuse.H0_H0 ;  /* 0x20000064ff637230 */ /* 0x100fe40000004100 */
[C---:B------:R-:W-:Y:S01]  /*7250*/  FMUL R26, R70.reuse, R30 ;  /* 0x0000001e461a7220 */ /* 0x040fe20000400000 */
[----:B------:R-:W-:Y:S02]  /*7260*/  HADD2.F32 R100, -RZ, R100.H1_H1 ;  /* 0x30000064ff647230 */ /* 0x000fe40000004100 */
[C---:B------:R-:W-:Y:S01]  /*7270*/  FFMA R27, R73.reuse, R96, R27 ;  /* 0x00000060491b7223 */ /* 0x040fe2000000001b */
[C---:B------:R-:W-:Y:S01]  /*7280*/  FFMA R24, R73.reuse, R97, R24 ;  /* 0x0000006149187223 */ /* 0x040fe20000000018 */
[C---:B------:R-:W-:Y:S01]  /*7290*/  FFMA R25, R73.reuse, R98, R25 ;  /* 0x0000006249197223 */ /* 0x040fe20000000019 */
[----:B------:R-:W-:Y:S01]  /*72a0*/  F2FP.F16.E4M3.UNPACK_B R130, R154 ;  /* 0x0000009aff82723e */ /* 0x000fe200020006ff */
[----:B------:R-:W-:Y:S01]  /*72b0*/  FFMA R26, R73, R99, R26 ;  /* 0x00000063491a7223 */ /* 0x000fe2000000001a */
[----:B------:R-:W-:Y:S01]  /*72c0*/  F2FP.SATFINITE.E4M3.F32.PACK_AB_MERGE_C R185, R27, R22, RZ ;  /* 0x000000161bb9723e */ /* 0x000fe200048070ff */
[C---:B------:R-:W-:Y:S01]  /*72d0*/  FMUL R31, R70.reuse, R31 ;  /* 0x0000001f461f7220 */ /* 0x040fe20000400000 */
[--C-:B------:R-:W-:Y:S02]  /*72e0*/  HADD2.F32 R103, -RZ, R104.reuse.H0_H0 ;  /* 0x20000068ff677230 */ /* 0x100fe40000004100 */
[C---:B------:R-:W-:Y:S01]  /*72f0*/  FMUL R30, R70.reuse, R34 ;  /* 0x00000022461e7220 */ /* 0x040fe20000400000 */
[----:B------:R-:W-:Y:S01]  /*7300*/  HADD2.F32 R104, -RZ, R104.H1_H1 ;  /* 0x30000068ff687230 */ /* 0x000fe20000004100 */
[----:B------:R-:W-:Y:S01]  /*7310*/  F2FP.SATFINITE.E4M3.F32.PACK_AB_MERGE_C R185, R21, R20, R185 ;  /* 0x0000001415b9723e */ /* 0x000fe200048070b9 */
[C---:B------:R-:W-:Y:S01]  /*7320*/  FFMA R31, R73.reuse, R100, R31 ;  /* 0x00000064491f7223 */ /* 0x040fe2000000001f */
[C---:B------:R-:W-:Y:S01]  /*7330*/  FFMA R28, R73.reuse, R101, R28 ;  /* 0x00000065491c7223 */ /* 0x040fe2000000001c */
[C---:B------:R-:W-:Y:S01]  /*7340*/  FFMA R29, R73.reuse, R102, R29 ;  /* 0x00000066491d7223 */ /* 0x040fe2000000001d */
[----:B------:R-:W-:Y:S01]  /*7350*/  F2FP.F16.E4M3.UNPACK_B R132, R154.H1 ;  /* 0x0000009aff84723e */ /* 0x000fe200030006ff */
[----:B------:R-:W-:Y:S01]  /*7360*/  FFMA R30, R73, R103, R30 ;  /* 0x00000067491e7223 */ /* 0x000fe2000000001e */
[----:B------:R-:W-:Y:S01]  /*7370*/  F2FP.SATFINITE.E4M3.F32.PACK_AB_MERGE_C R186, R31, R26, RZ ;  /* 0x0000001a1fba723e */ /* 0x000fe200048070ff */
[----:B------:R-:W-:Y:S02]  /*7380*/  HADD2.F32 R129, -RZ, R130.H0_H0 ;  /* 0x20000082ff817230 */ /* 0x000fe40000004100 */
[C---:B------:R-:W-:Y:S01]  /*7390*/  FMUL R35, R70.reuse, R35 ;  /* 0x0000002346237220 */ /* 0x040fe20000400000 */
[----:B------:R-:W-:Y:S01]  /*73a0*/  HADD2.F32 R107, -RZ, R108.H0_H0 ;  /* 0x2000006cff6b7230 */ /* 0x000fe20000004100 */
[----:B------:R-:W-:Y:S01]  /*73b0*/  F2FP.SATFINITE.E4M3.F32.PACK_AB_MERGE_C R186, R25, R24, R186 ;  /* 0x0000001819ba723e */ /* 0x000fe200048070ba */
[----:B------:R-:W-:Y:S02]  /*73c0*/  HADD2.F32 R130, -RZ, R130.H1_H1 ;  /* 0x30000082ff827230 */ /* 0x000fe40000004100 */
[C---:B------:R-:W-:Y:S01]  /*73d0*/  FFMA R35, R73.reuse, R104, R35 ;  /* 0x0000006849237223 */ /* 0x040fe20000000023 */
[C---:B------:R-:W-:Y:S01]  /*73e0*/  FFMA R32, R73.reuse, R105, R32 ;  /* 0x0000006949207223 */ /* 0x040fe20000000020 */
[----:B------:R-:W-:Y:S01]  /*73f0*/  FFMA R33, R73, R106, R33 ;  /* 0x0000006a49217223 */ /* 0x000fe20000000021 */
[----:B------:R-:W-:Y:S02]  /*7400*/  HADD2.F32 R108, -RZ, R108.H1_H1 ;  /* 0x3000006cff6c7230 */ /* 0x000fe40000004100 */
        /* <DEDUP_REMOVED lines=16> */
[----:B------:R1:W-:Y:S01]  /*7510*/  STS.128 [R182+0x4010], R184 ;  /* 0x004010b8b6007388 */ /* 0x0003e20000000c00 */
        /* <DEDUP_REMOVED lines=8> */
[----:B------:R-:W-:Y:S01]  /*75a0*/  FFMA R41, R73, R114, R41 ;  /* 0x0000007249297223 */ /* 0x000fe20000000029 */
[----:B------:R-:W-:Y:S01]  /*75b0*/  ISETP.NE.AND P0, PT, R181, RZ, PT ;  /* 0x000000ffb500720c */ /* 0x000fe20003f05270 */
        /* <DEDUP_REMOVED lines=10> */
[C---:B------:R-:W-:Y:S01]  /*7660*/  FMUL R51, R70.reuse, R51 ;  /* 0x0000003346337220 */ /* 0x040fe20000400000 */
[--C-:B------:R-:W-:Y:S02]  /*7670*/  HADD2.F32 R123, -RZ, R124.reuse.H0_H0 ;  /* 0x2000007cff7b7230 */ /* 0x100fe40000004100 */
[C---:B------:R-:W-:Y:S01]  /*7680*/  FFMA R46, R73.reuse, R119, R46 ;  /* 0x00000077492e7223 */ /* 0x040fe2000000002e */
[----:B------:R-:W-:Y:S02]  /*7690*/  HADD2.F32 R124, -RZ, R124.H1_H1 ;  /* 0x3000007cff7c7230 */ /* 0x000fe40000004100 */
[C---:B------:R-:W-:Y:S01]  /*76a0*/  FMUL R50, R70.reuse, R54 ;  /* 0x0000003646327220 */ /* 0x040fe20000400000 */
[C---:B------:R-:W-:Y:S01]  /*76b0*/  FFMA R51, R73.reuse, R120, R51 ;  /* 0x0000007849337223 */ /* 0x040fe20000000033 */
[C---:B------:R-:W-:Y:S01]  /*76c0*/  FMUL R55, R70.reuse, R55 ;  /* 0x0000003746377220 */ /* 0x040fe20000400000 */
[C---:B------:R-:W-:Y:S01]  /*76d0*/  FFMA R48, R73.reuse, R121, R48 ;  /* 0x0000007949307223 */ /* 0x040fe20000000030 */
[C---:B------:R-:W-:Y:S01]  /*76e0*/  FFMA R49, R73.reuse, R122, R49 ;  /* 0x0000007a49317223 */ /* 0x040fe20000000031 */
        /* <DEDUP_REMOVED lines=20> */
[----:B------:R-:W-:Y:S01]  /*7830*/  FFMA R63, R73, R132, R63 ;  /* 0x00000084493f7223 */ /* 0x000fe2000000003f */
[----:B------:R-:W-:Y:S01]  /*7840*/  FMUL R67, R70, R67 ;  /* 0x0000004346437220 */ /* 0x000fe20000400000 */
[----:B------:R-:W-:Y:S01]  /*7850*/  F2FP.SATFINITE.E4M3.F32.PACK_AB_MERGE_C R190, R47, R42, RZ ;  /* 0x0000002a2fbe723e */ /* 0x000fe200048070ff */
[----:B------:R-:W-:Y:S01]  /*7860*/  FFMA R60, R73, R133, R60 ;  /* 0x00000085493c7223 */ /* 0x000fe2000000003c */
[----:B------:R-:W-:Y:S01]  /*7870*/  F2FP.SATFINITE.E4M3.F32.PACK_AB_MERGE_C R191, R51, R46, RZ ;  /* 0x0000002e33bf723e */ /* 0x000fe200048070ff */
[C---:B------:R-:W-:Y:S01]  /*7880*/  FFMA R61, R73.reuse, R134, R61 ;  /* 0x00000086493d7223 */ /* 0x040fe2000000003d */
[C---:B------:R-:W-:Y:S01]  /*7890*/  FFMA R62, R73.reuse, R135, R62 ;  /* 0x00000087493e7223 */ /* 0x040fe2000000003e */
[----:B------:R-:W-:Y:S01]  /*78a0*/  FFMA R67, R73, R136, R67 ;  /* 0x0000008849437223 */ /* 0x000fe20000000043 */
[----:B------:R-:W-:Y:S02]  /*78b0*/  F2FP.SATFINITE.E4M3.F32.PACK_AB_MERGE_C R190, R41, R40, R190 ;  /* 0x0000002829be723e */ /* 0x000fe400048070be */
[----:B------:R-:W-:Y:S02]  /*78c0*/  F2FP.SATFINITE.E4M3.F32.PACK_AB_MERGE_C R191, R45, R44, R191 ;  /* 0x0000002c2dbf723e */ /* 0x000fe400048070bf */
[----:B------:R-:W-:Y:S02]  /*78d0*/  F2FP.SATFINITE.E4M3.F32.PACK_AB_MERGE_C R196, R55, R50, RZ ;  /* 0x0000003237c4723e */ /* 0x000fe400048070ff */
[----:B------:R-:W-:Y:S01]  /*78e0*/  F2FP.SATFINITE.E4M3.F32.PACK_AB_MERGE_C R197, R59, R54, RZ ;  /* 0x000000363bc5723e */ /* 0x000fe200048070ff */
[----:B------:R1:W-:Y:S01]  /*78f0*/  STS.128 [R192+0x4020], R188 ;  /* 0x004020bcc0007388 */ /* 0x0003e20000000c00 */
[----:B------:R-:W-:Y:S02]  /*7900*/  F2FP.SATFINITE.E4M3.F32.PACK_AB_MERGE_C R198, R63, R58, RZ ;  /* 0x0000003a3fc6723e */ /* 0x000fe400048070ff */
[----:B------:R-:W-:Y:S02]  /*7910*/  F2FP.SATFINITE.E4M3.F32.PACK_AB_MERGE_C R199, R67, R62, RZ ;  /* 0x0000003e43c7723e */ /* 0x000fe400048070ff */
[----:B------:R-:W-:Y:S02]  /*7920*/  F2FP.SATFINITE.E4M3.F32.PACK_AB_MERGE_C R196, R49, R48, R196 ;  /* 0x0000003031c4723e */ /* 0x000fe400048070c4 */
[----:B------:R-:W-:Y:S02]  /*7930*/  F2FP.SATFINITE.E4M3.F32.PACK_AB_MERGE_C R197, R53, R52, R197 ;  /* 0x0000003435c5723e */ /* 0x000fe400048070c5 */
[----:B------:R-:W-:Y:S02]  /*7940*/  F2FP.SATFINITE.E4M3.F32.PACK_AB_MERGE_C R198, R57, R56, R198 ;  /* 0x0000003839c6723e */ /* 0x000fe400048070c6 */
[----:B------:R-:W-:Y:S02]  /*7950*/  F2FP.SATFINITE.E4M3.F32.PACK_AB_MERGE_C R199, R61, R60, R199 ;  /* 0x0000003c3dc7723e */ /* 0x000fe400048070c7 */
[----:B------:R-:W-:Y:S02]  /*7960*/  LEA R200, R169, UR44, 0x3 ;  /* 0x0000002ca9c87c11 */ /* 0x000fe4000f8e18ff */
[----:B------:R-:W-:Y:S01]  /*7970*/  @P6 SHF.L.U32 R205, R168, 0x1f, RZ ;  /* 0x0000001fa8cd6819 */ /* 0x000fe200000006ff */
[----:B------:R1:W-:Y:S01]  /*7980*/  STS.128 [R183+0x4010], R196 ;  /* 0x004010c4b7007388 */ /* 0x0003e20000000c00 */
[----:B------:R-:W-:Y:S01]  /*7990*/  @!PT LDS RZ, [RZ] ;  /* 0x00000000fffff984 */ /* 0x000fe20000000800 */
[----:B------:R-:W-:Y:S01]  /*79a0*/  @!PT LDS RZ, [RZ] ;  /* 0x00000000fffff984 */ /* 0x000fe20000000800 */
[----:B------:R-:W-:Y:S01]  /*79b0*/  @!PT LDS RZ, [RZ] ;  /* 0x00000000fffff984 */ /* 0x000fe20000000800 */
[----:B------:R-:W-:Y:S01]  /*79c0*/  @!PT LDS RZ, [RZ] ;  /* 0x00000000fffff984 */ /* 0x000fe20000000800 */
[----:B------:R2:W-:Y:S07]  /*79d0*/  MEMBAR.ALL.CTA ;  /* 0x0000000000007992 */ /* 0x0005ee0000008000 */
[----:B--2---:R-:W2:Y:S02]  /*79e0*/  FENCE.VIEW.ASYNC.S ;  /* 0x00000000000073c6 */ /* 0x004ea40000000000 */
[----:B--2---:R-:W-:Y:S06]  /*79f0*/  BAR.SYNC.DEFER_BLOCKING 0x1, 0x80 ;  /* 0x0042000000007b1d */ /* 0x004fec0000010000 */
[----:B------:R-:W-:Y:S05]  /*7a00*/  @P0 BRA `(.L_x_118) ;  /* 0x0000000000280947 */ /* 0x000fea0003800000 */
[----:B------:R-:W-:Y:S01]  /*7a10*/  UIADD3 UR4, UPT, UPT, UR44, 0x4200, URZ ;  /* 0x000042002c047890 */ /* 0x000fe2000fffe0ff */
[----:B------:R-:W-:Y:S05]  /*7a20*/  UMOV UR51, UR36 ;  /* 0x0000002400337c82 */ /* 0x000fea0008000000 */
[----:B------:R-:W-:Y:S01]  /*7a30*/  MOV R180, UR4 ;  /* 0x0000000400b47c02 */ /* 0x000fe20008000f00 */
[----:B------:R-:W-:Y:S03]  /*7a40*/  UIADD3 UR4, UP0, UPT, UR62, 0x680, URZ ;  /* 0x000006803e047890 */ /* 0x000fe6000ff1e0ff */
[----:B------:R-:W-:Y:S01]  /*7a50*/  R2UR UR48, R180 ;  /* 0x00000000b43072ca */ /* 0x000fe200000e0000 */
[----:B------:R-:W-:Y:S11]  /*7a60*/  UIADD3.X UR5, UPT, UPT, URZ, UR63, URZ, UP0, !UPT ;  /* 0x0000003fff057290 */ /* 0x000ff600087fe4ff */
[----:B------:R-:W-:Y:S01]  /*7a70*/  @!UPT UIADD3 URZ, UPT, UPT, URZ, URZ, URZ ;  /* 0x000000fffffff290 */ /* 0x000fe2000fffe0ff */
[----:B------:R2:W-:Y:S01]  /*7a80*/  UTMASTG.3D [UR48], [UR4] ;  /* 0x00000030040073b5 */ /* 0x0005e20008010000 */
[----:B------:R0:W-:Y:S01]  /*7a90*/  UTMACMDFLUSH ;  /* 0x00000000000079b7 */ /* 0x0001e20000000000 */
[----:B--2---:R-:W-:Y:S04]  /*7aa0*/  DEPBAR.LE SB0, 0x1 ;  /* 0x000080400000791a */ /* 0x004fe80000000000 */
.L_x_118:
[----:B------:R-:W-:Y:S05]  /*7ab0*/  BSYNC.RECONVERGENT B0 ;  /* 0x0000000000007941 */ /* 0x000fea0003800200 */
.L_x_117:
[----:B------:R-:W-:Y:S06]  /*7ac0*/  BAR.SYNC.DEFER_BLOCKING 0x1, 0x80 ;  /* 0x0042000000007b1d */ /* 0x000fec0000010000 */
[----:B------:R-:W2:Y:S01]  /*7ad0*/  @P6 SYNCS.PHASECHK.TRANS64.TRYWAIT P0, [R200+URZ+0x80], R205 ;  /* 0x000080cdc80065a7 */ /* 0x000ea200080011ff */
[----:B------:R-:W-:Y:S01]  /*7ae0*/  BSSY B1, `(.L_x_119) ;  /* 0x0000023000017945 */ /* 0x000fe20003800000 */
[----:B--2---:R-:W-:Y:S03]  /*7af0*/  @P6 SEL R193, RZ, 0x1, !P0 ;  /* 0x00000001ffc16807 */ /* 0x004fe60004000000 */
[----:B------:R-:W-:Y:S05]  /*7b00*/  @!P6 BRA `(.L_x_120) ;  /* 0x000000000080e947 */ /* 0x000fea0003800000 */
[----:B------:R-:W-:Y:S01]  /*7b10*/  ISETP.NE.AND P1, PT, R194, RZ, PT ;  /* 0x000000ffc200720c */ /* 0x000fe20003f25270 */
[----:B------:R-:W2:Y:S01]  /*7b20*/  S2R R0, SR_CgaCtaId ;  /* 0x0000000000007919 */ /* 0x000ea20000008800 */
[----:B------:R-:W-:Y:S01]  /*7b30*/  ISETP.NE.AND P0, PT, R193, RZ, PT ;  /* 0x000000ffc100720c */ /* 0x000fe20003f05270 */
[----:B------:R-:W-:Y:S10]  /*7b40*/  BSSY B0, `(.L_x_121) ;  /* 0x0000009000007945 */ /* 0x000ff40003800000 */
[----:B------:R-:W-:Y:S04]  /*7b50*/  @P1 IMAD R2, R169, 0x2000, R178 ;  /* 0x00002000a9021824 */ /* 0x000fe800078e02b2 */
[C---:B------:R-:W-:Y:S01]  /*7b60*/  @P1 IMAD.IADD R4, R2.reuse, 0x1, R195 ;  /* 0x0000000102041824 */ /* 0x040fe200078e02c3 */
[----:B------:R-:W-:Y:S03]  /*7b70*/  @P1 IADD3 R203, PT, PT, R2, R203, RZ ;  /* 0x000000cb02cb1210 */ /* 0x000fe60007ffe0ff */
[----:B------:R-:W-:Y:S01]  /*7b80*/  @P1 IMAD.IADD R201, R201, 0x1, R4 ;  /* 0x00000001c9c91824 */ /* 0x000fe200078e0204 */
[----:B------:R-:W-:Y:S06]  /*7b90*/  @P0 BRA `(.L_x_122) ;  /* 0x00000000000c0947 */ /* 0x000fec0003800000 */
[----:B------:R-:W-:Y:S04]  /*7ba0*/  SHF.L.U32 R3, R168, 0x1f, RZ ;  /* 0x0000001fa8037819 */ /* 0x000fe800000006ff */
[----:B------:R-:W3:Y:S02]  /*7bb0*/  SYNCS.PHASECHK.TRANS64.TRYWAIT P0, [R200+URZ+0x80], R3 ;  /* 0x00008003c80075a7 */ /* 0x000ee400080011ff */
[----:B---3--:R-:W-:Y:S05]  /*7bc0*/  @!P0 BRA `(.L_x_123) ;  /* 0x0000002000648947 */ /* 0x008fea0003800000 */
.L_x_122:
[----:B------:R-:W-:Y:S05]  /*7bd0*/  BSYNC B0 ;  /* 0x0000000000007941 */ /* 0x000fea0003800000 */
.L_x_121:
[----:B------:R-:W-:Y:S01]  /*7be0*/  ISETP.NE.AND P0, PT, R194, RZ, PT ;  /* 0x000000ffc200720c */ /* 0x000fe20003f05270 */
[----:B---3--:R-:W-:Y:S02]  /*7bf0*/  VIADD R3, R200, 0x90 ;  /* 0x00000090c8037836 */ /* 0x008fe40000000000 */
[----:B------:R-:W-:Y:S03]  /*7c00*/  VIADD R169, R169, 0x1 ;  /* 0x00000001a9a97836 */ /* 0x000fe60000000000 */
[----:B--2---:R-:W-:Y:S07]  /*7c10*/  PRMT R0, R0, 0x654, R3 ;  /* 0x0000065400007816 */ /* 0x004fee0000000003 */
[----:B------:R2:W3:Y:S04]  /*7c20*/  @P0 LDS.128 R140, [R2] ;  /* 0x00000000028c0984 */ /* 0x0004e80000000c00 */
[----:B------:R2:W4:Y:S04]  /*7c30*/  @P0 LDS.128 R144, [R4+0x10] ;  /* 0x0000100004900984 */ /* 0x0005280000000c00 */
        /* <DEDUP_REMOVED lines=13> */
.L_x_120:
[----:B------:R-:W-:Y:S05]  /*7d10*/  BSYNC B1 ;  /* 0x0000000000017941 */ /* 0x000fea0003800000 */
.L_x_119:
[----:B--2---:R-:W-:Y:S05]  /*7d20*/  VIADD R0, R71, 0x40 ;  /* 0x0000004047007836 */ /* 0x004fea0000000000 */
[----:B------:R-:W-:Y:S04]  /*7d30*/  SHF.R.U32.HI R0, RZ, 0x15, R0 ;  /* 0x00000015ff007819 */ /* 0x000fe80000011600 */
[----:B------:R-:W-:Y:S11]  /*7d40*/  LOP3.LUT P0, RZ, R0, 0x3, R163, 0x48, !PT ;  /* 0x0000000300ff7812 */ /* 0x000ff600078048a3 */
[----:B------:R-:W-:Y:S02]  /*7d50*/  @!UPT UIADD3 URZ, UPT, UPT, URZ, URZ, URZ ;  /* 0x000000fffffff290 */ /* 0x000fe4000fffe0ff */
[----:B------:R-:W-:Y:S05]  /*7d60*/  @!P0 BRA `(.L_x_124) ;  /* 0x0000000000408947 */ /* 0x000fea0003800000 */
[----:B------:R-:W2:Y:S01]  /*7d70*/  LDCU.64 UR8, c[0x4][0x70] ;  /* 0x01000e00ff0877ac */ /* 0x000ea20008000a00 */
[----:B------:R-:W-:Y:S01]  /*7d80*/  MOV R3, 0x0 ;  /* 0x0000000000037802 */ /* 0x000fe20000000f00 */
[----:B------:R-:W-:Y:S02]  /*7d90*/  HFMA2 R12, -RZ, RZ, 0, 5.9604644775390625e-08 ;  /* 0x00000001ff0c7431 */ /* 0x000fe400000001ff */
[----:B------:R-:W-:Y:S02]  /*7da0*/  IMAD.MOV.U32 R8, RZ, RZ, 0x192 ;  /* 0x00000192ff087424 */ /* 0x000fe400078e00ff */
[----:B------:R-:W-:Y:S01]  /*7db0*/  IMAD.MOV.U32 R13, RZ, RZ, RZ ;  /* 0x000000ffff0d7224 */ /* 0x000fe200078e00ff */
[----:B------:R-:W5:Y:S01]  /*7dc0*/  LDCU.64 UR6, c[0x4][0x78] ;  /* 0x01000f00ff0677ac */ /* 0x000f620008000a00 */
[----:B------:R-:W1:Y:S01]  /*7dd0*/  LDC.64 R2, c[0x4][R3] ;  /* 0x0100000003027b82 */ /* 0x000e620000000a00 */
[----:B------:R-:W3:Y:S01]  /*7de0*/  LDCU.64 UR4, c[0x4][0x10] ;  /* 0x01000200ff0477ac */ /* 0x000ee20008000a00 */
[----:B--2---:R-:W-:Y:S01]  /*7df0*/  MOV R5, UR9 ;  /* 0x0000000900057c02 */ /* 0x004fe20008000f00 */
[----:B------:R-:W-:Y:S01]  /*7e00*/  IMAD.U32 R4, RZ, RZ, UR8 ;  /* 0x00000008ff047e24 */ /* 0x000fe2000f8e00ff */
[----:B-----5:R-:W-:Y:S01]  /*7e10*/  MOV R7, UR7 ;  /* 0x0000000700077c02 */ /* 0x020fe20008000f00 */
[----:B------:R-:W-:Y:S01]  /*7e20*/  IMAD.U32 R6, RZ, RZ, UR6 ;  /* 0x00000006ff067e24 */ /* 0x000fe2000f8e00ff */
[----:B---3--:R-:W-:Y:S01]  /*7e30*/  MOV R11, UR5 ;  /* 0x00000005000b7c02 */ /* 0x008fe20008000f00 */
[----:B------:R-:W-:Y:S02]  /*7e40*/  IMAD.U32 R10, RZ, RZ, UR4 ;  /* 0x00000004ff0a7e24 */ /* 0x000fe4000f8e00ff */
[----:B------:R-:W-:Y:S07]  /*7e50*/  LEPC R20, `(.L_x_124) ;  /* 0x000000001014794e */ /* 0x000fee0000000000 */
[----:B-1--4-:R-:W-:Y:S05]  /*7e60*/  CALL.ABS.NOINC R2 ;  /* 0x0000000002007343 */ /* 0x012fea0003c00000 */
.L_x_124:
[----:B------:R-:W-:Y:S01]  /*7e70*/  ISETP.NE.AND P0, PT, R181, RZ, PT ;  /* 0x000000ffb500720c */ /* 0x000fe20003f05270 */
[----:B------:R-:W-:Y:S05]  /*7e80*/  WARPSYNC.ALL ;  /* 0x0000000000007948 */ /* 0x000fea0003800000 */
[----:B------:R-:W-:Y:S01]  /*7e90*/  R2UR UR4, R71 ;  /* 0x00000000470472ca */ /* 0x000fe200000e0000 */
[----:B------:R-:W-:Y:S01]  /*7ea0*/  BSSY.RECONVERGENT B0, `(.L_x_125) ;  /* 0x000011c000007945 */ /* 0x000fe20003800200 */
[----:B---3--:R-:W-:Y:S02]  /*7eb0*/  F2FP.F16.E4M3.UNPACK_B R11, R141 ;  /* 0x0000008dff0b723e */ /* 0x008fe400020006ff */
[----:B------:R-:W-:Y:S02]  /*7ec0*/  F2FP.F16.E4M3.UNPACK_B R10, R142 ;  /* 0x0000008eff0a723e */ /* 0x000fe400020006ff */
[----:B------:R-:W-:Y:S01]  /*7ed0*/  F2FP.F16.E4M3.UNPACK_B R9, R143 ;  /* 0x0000008fff09723e */ /* 0x000fe200020006ff */
[--C-:B------:R-:W-:Y:S01]  /*7ee0*/  HADD2.F32 R74, -RZ, R11.reuse.H0_H0 ;  /* 0x2000000bff4a7230 */ /* 0x100fe20000004100 */
[----:B----4-:R-:W-:Y:S01]  /*7ef0*/  F2FP.F16.E4M3.UNPACK_B R8, R144 ;  /* 0x00000090ff08723e */ /* 0x010fe200020006ff */
[----:B------:R-:W-:Y:S01]  /*7f00*/  HADD2.F32 R76, -RZ, R11.H1_H1 ;  /* 0x3000000bff4c7230 */ /* 0x000fe20000004100 */
[----:B------:R-:W-:Y:S01]  /*7f10*/  F2FP.F16.E4M3.UNPACK_B R7, R145 ;  /* 0x00000091ff07723e */ /* 0x000fe200020006ff */
[--C-:B------:R-:W-:Y:S01]  /*7f20*/  HADD2.F32 R77, -RZ, R10.reuse.H0_H0 ;  /* 0x2000000aff4d7230 */ /* 0x100fe20000004100 */
[----:B------:R-:W-:Y:S01]  /*7f30*/  F2FP.F16.E4M3.UNPACK_B R6, R146 ;  /* 0x00000092ff06723e */ /* 0x000fe200020006ff */
[----:B------:R-:W-:Y:S01]  /*7f40*/  HADD2.F32 R80, -RZ, R10.H1_H1 ;  /* 0x3000000aff507230 */ /* 0x000fe20000004100 */
[----:B------:R-:W-:Y:S01]  /*7f50*/  F2FP.F16.E4M3.UNPACK_B R5, R147 ;  /* 0x00000093ff05723e */ /* 0x000fe200020006ff */
[--C-:B------:R-:W-:Y:S01]  /*7f60*/  HADD2.F32 R81, -RZ, R9.reuse.H0_H0 ;  /* 0x20000009ff517230 */ /* 0x100fe20000004100 */
[----:B-1----:R-:W-:Y:S01]  /*7f70*/  F2FP.F16.E4M3.UNPACK_B R4, R148 ;  /* 0x00000094ff04723e */ /* 0x002fe200020006ff */
[----:B------:R-:W-:Y:S01]  /*7f80*/  HADD2.F32 R83, -RZ, R9.H1_H1 ;  /* 0x30000009ff537230 */ /* 0x000fe20000004100 */
[-C--:B------:R-:W-:Y:S01]  /*7f90*/  F2FP.F16.E4M3.UNPACK_B R2, R140.reuse ;  /* 0x0000008cff02723e */ /* 0x080fe200020006ff */
[--C-:B------:R-:W-:Y:S01]  /*7fa0*/  HADD2.F32 R86, -RZ, R8.reuse.H0_H0 ;  /* 0x20000008ff567230 */ /* 0x100fe20000004100 */
[----:B------:R-:W-:Y:S01]  /*7fb0*/  F2FP.F16.E4M3.UNPACK_B R140, R140.H1 ;  /* 0x0000008cff8c723e */ /* 0x000fe200030006ff */
[----:B------:R-:W-:Y:S01]  /*7fc0*/  HADD2.F32 R87, -RZ, R8.H1_H1 ;  /* 0x30000008ff577230 */ /* 0x000fe20000004100 */
[----:B------:R-:W-:Y:S01]  /*7fd0*/  F2FP.F16.E4M3.UNPACK_B R141, R141.H1 ;  /* 0x0000008dff8d723e */ /* 0x000fe200030006ff */
[--C-:B------:R-:W-:Y:S01]  /*7fe0*/  HADD2.F32 R90, -RZ, R7.reuse.H0_H0 ;  /* 0x20000007ff5a7230 */ /* 0x100fe20000004100 */
[----:B------:R-:W-:Y:S01]  /*7ff0*/  F2FP.F16.E4M3.UNPACK_B R142, R142.H1 ;  /* 0x0000008eff8e723e */ /* 0x000fe200030006ff */
[----:B------:R-:W-:Y:S01]  /*8000*/  HADD2.F32 R91, -RZ, R7.H1_H1 ;  /* 0x30000007ff5b7230 */ /* 0x000fe20000004100 */
[----:B------:R-:W-:Y:S01]  /*8010*/  F2FP.F16.E4M3.UNPACK_B R143, R143.H1 ;  /* 0x0000008fff8f723e */ /* 0x000fe200030006ff */
[--C-:B------:R-:W-:Y:S01]  /*8020*/  HADD2.F32 R94, -RZ, R6.reuse.H0_H0 ;  /* 0x20000006ff5e7230 */ /* 0x100fe20000004100 */
[----:B------:R-:W-:Y:S01]  /*8030*/  IADD3 R164, PT, PT, R164, 0xf0, RZ ;  /* 0x000000f0a4a47810 */ /* 0x000fe20007ffe0ff */
[----:B------:R-:W-:Y:S01]  /*8040*/  HADD2.F32 R95, -RZ, R6.H1_H1 ;  /* 0x30000006ff5f7230 */ /* 0x000fe20000004100 */
[----:B------:R-:W-:Y:S01]  /*8050*/  F2FP.F16.E4M3.UNPACK_B R107, R149 ;  /* 0x00000095ff6b723e */ /* 0x000fe200020006ff */
[--C-:B------:R-:W-:Y:S01]  /*8060*/  HADD2.F32 R98, -RZ, R5.reuse.H0_H0 ;  /* 0x20000005ff627230 */ /* 0x100fe20000004100 */
[----:B------:R-:W-:Y:S01]  /*8070*/  LOP3.LUT R164, R164, 0xfefffff8, RZ, 0xc0, !PT ;  /* 0xfefffff8a4a47812 */ /* 0x000fe200078ec0ff */
[----:B------:R-:W-:Y:S01]  /*8080*/  HADD2.F32 R99, -RZ, R5.H1_H1 ;  /* 0x30000005ff637230 */ /* 0x000fe20000004100 */
[----:B------:R-:W-:Y:S01]  /*8090*/  F2FP.F16.E4M3.UNPACK_B R111, R150 ;  /* 0x00000096ff6f723e */ /* 0x000fe200020006ff */
[--C-:B------:R-:W-:Y:S01]  /*80a0*/  HADD2.F32 R102, -RZ, R4.reuse.H0_H0 ;  /* 0x20000004ff667230 */ /* 0x100fe20000004100 */
[----:B------:R-:W-:Y:S01]  /*80b0*/  F2FP.F16.E4M3.UNPACK_B R115, R151 ;  /* 0x00000097ff73723e */ /* 0x000fe200020006ff */
[----:B------:R-:W-:Y:S01]  /*80c0*/  HADD2.F32 R103, -RZ, R4.H1_H1 ;  /* 0x30000004ff677230 */ /* 0x000fe20000004100 */
[----:B------:R-:W-:Y:S01]  /*80d0*/  F2FP.F16.E4M3.UNPACK_B R119, R152 ;  /* 0x00000098ff77723e */ /* 0x000fe200020006ff */
[----:B------:R-:W1:Y:S01]  /*80e0*/  LDTM.x64 R4, tmem[UR4+0x40] ;  /* 0x00004004000479ee */ /* 0x000e620008340000 */
[--C-:B------:R-:W-:Y:S01]  /*80f0*/  HADD2.F32 R0, -RZ, R2.reuse.H0_H0 ;  /* 0x20000002ff007230 */ /* 0x100fe20000004100 */
[----:B------:R-:W-:Y:S01]  /*8100*/  NOP ;  /* 0x0000000000007918 */ /* 0x000fe20000000000 */
[----:B-1----:R1:W-:Y:S01]  /*8110*/  SYNCS.ARRIVE.TRANS64.RED.A1T0 RZ, [R164+URZ], RZ ;  /* 0x000000ffa4ff79a7 */ /* 0x0023e200081004ff */
[----:B------:R-:W-:Y:S01]  /*8120*/  HADD2.F32 R2, -RZ, R2.H1_H1 ;  /* 0x30000002ff027230 */ /* 0x000fe20000004100 */
[----:B------:R-:W-:Y:S01]  /*8130*/  F2FP.F16.E4M3.UNPACK_B R123, R153 ;  /* 0x00000099ff7b723e */ /* 0x000fe200020006ff */
[----:B------:R-:W-:Y:S01]  /*8140*/  HADD2.F32 R78, -RZ, R141.H1_H1 ;  /* 0x3000008dff4e7230 */ /* 0x000fe20000004100 */
[----:B------:R-:W-:Y:S01]  /*8150*/  F2FP.F16.E4M3.UNPACK_B R127, R154 ;  /* 0x0000009aff7f723e */ /* 0x000fe200020006ff */
[--C-:B------:R-:W-:Y:S01]  /*8160*/  HADD2.F32 R106, -RZ, R107.reuse.H0_H0 ;  /* 0x2000006bff6a7230 */ /* 0x100fe20000004100 */
[----:B------:R-:W-:Y:S01]  /*8170*/  F2FP.F16.E4M3.UNPACK_B R130, R155 ;  /* 0x0000009bff82723e */ /* 0x000fe200020006ff */
[----:B------:R-:W-:Y:S01]  /*8180*/  HADD2.F32 R107, -RZ, R107.H1_H1 ;  /* 0x3000006bff6b7230 */ /* 0x000fe20000004100 */
[----:B------:R-:W-:Y:S01]  /*8190*/  F2FP.F16.E4M3.UNPACK_B R144, R144.H1 ;  /* 0x00000090ff90723e */ /* 0x000fe200030006ff */
        /* <DEDUP_REMOVED lines=12> */
[C---:B------:R-:W-:Y:S01]  /*8260*/  FMUL R4, R70.reuse, R4 ;  /* 0x0000000446047220 */ /* 0x040fe20000400000 */
[C---:B------:R-:W-:Y:S01]  /*8270*/  FMUL R5, R70.reuse, R5 ;  /* 0x0000000546057220 */ /* 0x040fe20000400000 */
[--C-:B------:R-:W-:Y:S02]  /*8280*/  HADD2.F32 R3, -RZ, R140.reuse.H0_H0 ;  /* 0x2000008cff037230 */ /* 0x100fe40000004100 */
        /* <DEDUP_REMOVED lines=9> */
[----:B------:R-:W-:Y:S02]  /*8320*/  HADD2.F32 R122, -RZ, R123.H0_H0 ;  /* 0x2000007bff7a7230 */ /* 0x000fe40000004100 */
[C---:B------:R-:W-:Y:S01]  /*8330*/  FMUL R6, R70.reuse, R6 ;  /* 0x0000000646067220 */ /* 0x040fe20000400000 */
[----:B------:R-:W-:Y:S02]  /*8340*/  HADD2.F32 R72, -RZ, R140.H1_H1 ;  /* 0x3000008cff487230 */ /* 0x000fe40000004100 */
[C---:B------:R-:W-:Y:S01]  /*8350*/  FMUL R7, R70.reuse, R7 ;  /* 0x0000000746077220 */ /* 0x040fe20000400000 */
[----:B------:R-:W-:Y:S02]  /*8360*/  HADD2.F32 R75, -RZ, R141.H0_H0 ;  /* 0x2000008dff4b7230 */ /* 0x000fe40000004100 */
[C---:B------:R-:W-:Y:S01]  /*8370*/  FFMA R6, R73.reuse, R3, R6 ;  /* 0x0000000349067223 */ /* 0x040fe20000000006 */
[----:B------:R-:W-:Y:S02]  /*8380*/  HADD2.F32 R123, -RZ, R123.H1_H1 ;  /* 0x3000007bff7b7230 */ /* 0x000fe40000004100 */
[C---:B------:R-:W-:Y:S01]  /*8390*/  FFMA R7, R73.reuse, R72, R7 ;  /* 0x0000004849077223 */ /* 0x040fe20000000007 */
[C---:B------:R-:W-:Y:S01]  /*83a0*/  FFMA R8, R73.reuse, R74, R8 ;  /* 0x0000004a49087223 */ /* 0x040fe20000000008 */
[----:B------:R-:W-:Y:S01]  /*83b0*/  FFMA R9, R73, R76, R9 ;  /* 0x0000004c49097223 */ /* 0x000fe20000000009 */
[--C-:B------:R-:W-:Y:S02]  /*83c0*/  HADD2.F32 R126, -RZ, R127.reuse.H0_H0 ;  /* 0x2000007fff7e7230 */ /* 0x100fe40000004100 */
[C---:B------:R-:W-:Y:S01]  /*83d0*/  FMUL R10, R70.reuse, R10 ;  /* 0x0000000a460a7220 */ /* 0x040fe20000400000 */
[----:B------:R-:W-:Y:S01]  /*83e0*/  F2FP.SATFINITE.E4M3.F32.PACK_AB_MERGE_C R76, R7, R6, RZ ;  /* 0x00000006074c723e */ /* 0x000fe200048070ff */
[C---:B------:R-:W-:Y:S01]  /*83f0*/  FMUL R7, R70.reuse, R20 ;  /* 0x0000001446077220 */ /* 0x040fe20000400000 */
[----:B------:R-:W-:Y:S02]  /*8400*/  HADD2.F32 R127, -RZ, R127.H1_H1 ;  /* 0x3000007fff7f7230 */ /* 0x000fe40000004100 */
[C---:B------:R-:W-:Y:S01]  /*8410*/  FFMA R10, R73.reuse, R75, R10 ;  /* 0x0000004b490a7223 */ /* 0x040fe2000000000a */
[----:B------:R-:W-:Y:S02]  /*8420*/  HADD2.F32 R72, -RZ, R130.H0_H0 ;  /* 0x20000082ff487230 */ /* 0x000fe40000004100 */
[C---:B------:R-:W-:Y:S01]  /*8430*/  FMUL R11, R70.reuse, R11 ;  /* 0x0000000b460b7220 */ /* 0x040fe20000400000 */
[--C-:B------:R-:W-:Y:S02]  /*8440*/  HADD2.F32 R79, -RZ, R142.reuse.H0_H0 ;  /* 0x2000008eff4f7230 */ /* 0x100fe40000004100 */
[C---:B------:R-:W-:Y:S01]  /*8450*/  FMUL R14, R70.reuse, R14 ;  /* 0x0000000e460e7220 */ /* 0x040fe20000400000 */
[----:B------:R-:W-:Y:S02]  /*8460*/  HADD2.F32 R82, -RZ, R142.H1_H1 ;  /* 0x3000008eff527230 */ /* 0x000fe40000004100 */
[C---:B------:R-:W-:Y:S01]  /*8470*/  FFMA R11, R73.reuse, R78, R11 ;  /* 0x0000004e490b7223 */ /* 0x040fe2000000000b */
[C---:B------:R-:W-:Y:S01]  /*8480*/  FFMA R12, R73.reuse, R77, R12 ;  /* 0x0000004d490c7223 */ /* 0x040fe2000000000c */
[C---:B------:R-:W-:Y:S01]  /*8490*/  FFMA R13, R73.reuse, R80, R13 ;  /* 0x00000050490d7223 */ /* 0x040fe2000000000d */
[----:B------:R-:W-:Y:S01]  /*84a0*/  FFMA R14, R73, R79, R14 ;  /* 0x0000004f490e7223 */ /* 0x000fe2000000000e */
[----:B------:R-:W-:Y:S01]  /*84b0*/  HADD2.F32 R75, -RZ, R130.H1_H1 ;  /* 0x30000082ff4b7230 */ /* 0x000fe20000004100 */
[----:B------:R-:W-:Y:S01]  /*84c0*/  F2FP.SATFINITE.E4M3.F32.PACK_AB_MERGE_C R78, R11, R10, RZ ;  /* 0x0000000a0b4e723e */ /* 0x000fe200048070ff */
[C---:B------:R-:W-:Y:S01]  /*84d0*/  FMUL R10, R70.reuse, R21 ;  /* 0x00000015460a7220 */ /* 0x040fe20000400000 */
[C---:B------:R-:W-:Y:S01]  /*84e0*/  FMUL R21, R70.reuse, R28 ;  /* 0x0000001c46157220 */ /* 0x040fe20000400000 */
        /* <DEDUP_REMOVED lines=8> */
[C---:B------:R-:W-:Y:S01]  /*8570*/  FMUL R18, R70.reuse, R25 ;  /* 0x0000001946127220 */ /* 0x040fe20000400000 */
[----:B------:R-:W-:Y:S01]  /*8580*/  F2FP.SATFINITE.E4M3.F32.PACK_AB_MERGE_C R14, R15, R14, RZ ;  /* 0x0000000e0f0e723e */ /* 0x000fe200048070ff */
        /* <DEDUP_REMOVED lines=8> */
[C---:B------:R-:W-:Y:S01]  /*8610*/  FFMA R11, R73.reuse, R88, R11 ;  /* 0x00000058490b7223 */ /* 0x040fe2000000000b */
[----:B------:R-:W-:Y:S01]  /*8620*/  FMUL R22, R70, R29 ;  /* 0x0000001d46167220 */ /* 0x000fe20000400000 */
        /* <DEDUP_REMOVED lines=13> */
[----:B------:R-:W-:Y:S01]  /*8700*/  FMUL R20, R70, R27 ;  /* 0x0000001b46147220 */ /* 0x000fe20000400000 */
[--C-:B------:R-:W-:Y:S01]  /*8710*/  HADD2.F32 R96, -RZ, R146.reuse.H0_H0 ;  /* 0x20000092ff607230 */ /* 0x100fe20000004100 */
[----:B------:R-:W-:Y:S01]  /*8720*/  F2FP.SATFINITE.E4M3.F32.PACK_AB_MERGE_C R16, R10, R7, R16 ;  /* 0x000000070a10723e */ /* 0x000fe20004807010 */
[----:B------:R-:W-:Y:S02]  /*8730*/  HADD2.F32 R97, -RZ, R146.H1_H1 ;  /* 0x30000092ff617230 */ /* 0x000fe40000004100 */
[C---:B------:R-:W-:Y:S01]  /*8740*/  FFMA R20, R73.reuse, R93, R20 ;  /* 0x0000005d49147223 */ /* 0x040fe20000000014 */
[C---:B------:R-:W-:Y:S01]  /*8750*/  FFMA R21, R73.reuse, R94, R21 ;  /* 0x0000005e49157223 */ /* 0x040fe20000000015 */
[C---:B------:R-:W-:Y:S01]  /*8760*/  FFMA R22, R73.reuse, R95, R22 ;  /* 0x0000005f49167223 */ /* 0x040fe20000000016 */
[C---:B------:R-:W-:Y:S01]  /*8770*/  FMUL R23, R70.reuse, R30 ;  /* 0x0000001e46177220 */ /* 0x040fe20000400000 */
[----:B------:R-:W-:Y:S01]  /*8780*/  FMUL R30, R70, R37 ;  /* 0x00000025461e7220 */ /* 0x000fe20000400000 */
[----:B------:R-:W-:Y:S01]  /*8790*/  F2FP.SATFINITE.E4M3.F32.PACK_AB_MERGE_C R19, R20, R19, RZ ;  /* 0x000000131413723e */ /* 0x000fe200048070ff */
[C---:B------:R-:W-:Y:S01]  /*87a0*/  FMUL R37, R70.reuse, R44 ;  /* 0x0000002c46257220 */ /* 0x040fe20000400000 */
[C---:B------:R-:W-:Y:S01]  /*87b0*/  FFMA R23, R73.reuse, R96, R23 ;  /* 0x0000006049177223 */ /* 0x040fe20000000017 */
        /* <DEDUP_REMOVED lines=20> */
[----:B------:R-:W-:Y:S01]  /*8900*/  F2FP.F16.E4M3.UNPACK_B R151, R151.H1 ;  /* 0x00000097ff97723e */ /* 0x000fe200030006ff */
[----:B------:R-:W-:Y:S01]  /*8910*/  FMUL R38, R70, R45 ;  /* 0x0000002d46267220 */ /* 0x000fe20000400000 */
[----:B------:R-:W-:Y:S01]  /*8920*/  F2FP.SATFINITE.E4M3.F32.PACK_AB_MERGE_C R19, R28, R27, RZ ;  /* 0x0000001b1c13723e */ /* 0x000fe200048070ff */
[----:B------:R-:W-:Y:S01]  /*8930*/  FFMA R31, R73, R104, R31 ;  /* 0x00000068491f7223 */ /* 0x000fe2000000001f */
[C---:B------:R-:W-:Y:S01]  /*8940*/  FMUL R45, R70.reuse, R52 ;  /* 0x00000034462d7220 */ /* 0x040fe20000400000 */
[C---:B------:R-:W-:Y:S01]  /*8950*/  FMUL R52, R70.reuse, R59 ;  /* 0x0000003b46347220 */ /* 0x040fe20000400000 */
[----:B------:R-:W-:Y:S01]  /*8960*/  F2FP.F16.E4M3.UNPACK_B R152, R152.H1 ;  /* 0x00000098ff98723e */ /* 0x000fe200030006ff */
[C---:B------:R-:W-:Y:S01]  /*8970*/  FMUL R59, R70.reuse, R66 ;  /* 0x00000042463b7220 */ /* 0x040fe20000400000 */
[----:B------:R-:W-:Y:S01]  /*8980*/  F2FP.SATFINITE.E4M3.F32.PACK_AB_MERGE_C R66, R13, R12, R14 ;  /* 0x0000000c0d42723e */ /* 0x000fe2000480700e */
        /* <DEDUP_REMOVED lines=11> */
[C---:B------:R-:W-:Y:S01]  /*8a40*/  FFMA R35, R73.reuse, R108, R35 ;  /* 0x0000006c49237223 */ /* 0x040fe20000000023 */
[C---:B------:R-:W-:Y:S01]  /*8a50*/  FMUL R36, R70.reuse, R43 ;  /* 0x0000002b46247220 */ /* 0x040fe20000400000 */
[--C-:B------:R-:W-:Y:S02]  /*8a60*/  HADD2.F32 R112, -RZ, R150.reuse.H0_H0 ;  /* 0x20000096ff707230 */ /* 0x100fe40000004100 */
[C---:B------:R-:W-:Y:S01]  /*8a70*/  FMUL R39, R70.reuse, R46 ;  /* 0x0000002e46277220 */ /* 0x040fe20000400000 */
[----:B------:R-:W-:Y:S02]  /*8a80*/  HADD2.F32 R113, -RZ, R150.H1_H1 ;  /* 0x30000096ff717230 */ /* 0x000fe40000004100 */
        /* <DEDUP_REMOVED lines=12> */
[C---:B------:R-:W-:Y:S01]  /*8b50*/  FMUL R46, R70.reuse, R53 ;  /* 0x00000035462e7220 */ /* 0x040fe20000400000 */
[--C-:B------:R-:W-:Y:S02]  /*8b60*/  HADD2.F32 R120, -RZ, R152.reuse.H0_H0 ;  /* 0x20000098ff787230 */ /* 0x100fe40000004100 */
[C---:B------:R-:W-:Y:S01]  /*8b70*/  FMUL R50, R70.reuse, R57 ;  /* 0x0000003946327220 */ /* 0x040fe20000400000 */
[C---:B------:R-:W-:Y:S01]  /*8b80*/  FMUL R51, R70.reuse, R58 ;  /* 0x0000003a46337220 */ /* 0x040fe20000400000 */
[C---:B------:R-:W-:Y:S01]  /*8b90*/  FMUL R53, R70.reuse, R60 ;  /* 0x0000003c46357220 */ /* 0x040fe20000400000 */
[C---:B------:R-:W-:Y:S01]  /*8ba0*/  FFMA R43, R73.reuse, R116, R43 ;  /* 0x00000074492b7223 */ /* 0x040fe2000000002b */
[----:B------:R-:W-:Y:S02]  /*8bb0*/  HADD2.F32 R121, -RZ, R152.H1_H1 ;  /* 0x30000098ff797230 */ /* 0x000fe40000004100 */
[C---:B------:R-:W-:Y:S01]  /*8bc0*/  FMUL R47, R70.reuse, R54 ;  /* 0x00000036462f7220 */ /* 0x040fe20000400000 */
[C---:B------:R-:W-:Y:S01]  /*8bd0*/  FMUL R57, R70.reuse, R64 ;  /* 0x0000004046397220 */ /* 0x040fe20000400000 */
[C---:B------:R-:W-:Y:S01]  /*8be0*/  FMUL R58, R70.reuse, R65 ;  /* 0x00000041463a7220 */ /* 0x040fe20000400000 */
[C---:B------:R-:W-:Y:S01]  /*8bf0*/  FMUL R60, R70.reuse, R67 ;  /* 0x00000043463c7220 */ /* 0x040fe20000400000 */
[----:B------:R-:W-:Y:S01]  /*8c00*/  FFMA R44, R73, R117, R44 ;  /* 0x00000075492c7223 */ /* 0x000fe2000000002c */
[C---:B------:R-:W-:Y:S01]  /*8c10*/  FMUL R48, R70.reuse, R55 ;  /* 0x0000003746307220 */ /* 0x040fe20000400000 */
[----:B------:R-:W-:Y:S01]  /*8c20*/  F2FP.SATFINITE.E4M3.F32.PACK_AB_MERGE_C R64, R5, R4, R76 ;  /* 0x000000040540723e */ /* 0x000fe2000480704c */
[----:B------:R-:W-:Y:S01]  /*8c30*/  FFMA R45, R73, R118, R45 ;  /* 0x00000076492d7223 */ /* 0x000fe2000000002d */
[----:B------:R-:W-:Y:S01]  /*8c40*/  F2FP.SATFINITE.E4M3.F32.PACK_AB_MERGE_C R65, R9, R8, R78 ;  /* 0x000000080941723e */ /* 0x000fe2000480704e */
[----:B------:R-:W-:Y:S01]  /*8c50*/  FMUL R49, R70, R56 ;  /* 0x0000003846317220 */ /* 0x000fe20000400000 */
[----:B------:R-:W-:Y:S01]  /*8c60*/  F2FP.SATFINITE.E4M3.F32.PACK_AB_MERGE_C R67, R2, R0, R3 ;  /* 0x000000000243723e */ /* 0x000fe20004807003 */
[C---:B------:R-:W-:Y:S01]  /*8c70*/  FFMA R46, R73.reuse, R119, R46 ;  /* 0x00000077492e7223 */ /* 0x040fe2000000002e */
[----:B------:R-:W-:Y:S01]  /*8c80*/  F2FP.F16.E4M3.UNPACK_B R154, R154.H1 ;  /* 0x0000009aff9a723e */ /* 0x000fe200030006ff */
[--C-:B------:R-:W-:Y:S02]  /*8c90*/  HADD2.F32 R124, -RZ, R153.reuse.H0_H0 ;  /* 0x20000099ff7c7230 */ /* 0x100fe40000004100 */
[C---:B------:R-:W-:Y:S01]  /*8ca0*/  FFMA R47, R73.reuse, R120, R47 ;  /* 0x00000078492f7223 */ /* 0x040fe2000000002f */
[----:B------:R1:W-:Y:S01]  /*8cb0*/  STS.128 [R137+UR44+0x6200], R64 ;  /* 0x0062004089007988 */ /* 0x0003e20008000c2c */
[----:B------:R-:W-:Y:S02]  /*8cc0*/  HADD2.F32 R125, -RZ, R153.H1_H1 ;  /* 0x30000099ff7d7230 */ /* 0x000fe40000004100 */
[C---:B------:R-:W-:Y:S01]  /*8cd0*/  FFMA R48, R73.reuse, R121, R48 ;  /* 0x0000007949307223 */ /* 0x040fe20000000030 */
[C---:B------:R-:W-:Y:S01]  /*8ce0*/  FFMA R49, R73.reuse, R122, R49 ;  /* 0x0000007a49317223 */ /* 0x040fe20000000031 */
[----:B------:R-:W-:Y:S01]  /*8cf0*/  F2FP.F16.E4M3.UNPACK_B R155, R155.H1 ;  /* 0x0000009bff9b723e */ /* 0x000fe200030006ff */
[C---:B------:R-:W-:Y:S01]  /*8d00*/  FFMA R50, R73.reuse, R123, R50 ;  /* 0x0000007b49327223 */ /* 0x040fe20000000032 */
[----:B------:R-:W-:Y:S01]  /*8d10*/  FMUL R54, R70, R61 ;  /* 0x0000003d46367220 */ /* 0x000fe20000400000 */
[--C-:B------:R-:W-:Y:S01]  /*8d20*/  HADD2.F32 R128, -RZ, R154.reuse.H0_H0 ;  /* 0x2000009aff807230 */ /* 0x100fe20000004100 */
[----:B------:R1:W-:Y:S01]  /*8d30*/  STS.128 [R182+0x6010], R16 ;  /* 0x00601010b6007388 */ /* 0x0003e20000000c00 */
[----:B------:R-:W-:Y:S01]  /*8d40*/  F2FP.SATFINITE.E4M3.F32.PACK_AB_MERGE_C R35, R36, R35, RZ ;  /* 0x000000232423723e */ /* 0x000fe200048070ff */
[C---:B------:R-:W-:Y:S01]  /*8d50*/  FFMA R51, R73.reuse, R124, R51 ;  /* 0x0000007c49337223 */ /* 0x040fe20000000033 */
[----:B------:R-:W-:Y:S01]  /*8d60*/  F2FP.SATFINITE.E4M3.F32.PACK_AB_MERGE_C R39, R40, R39, RZ ;  /* 0x000000272827723e */ /* 0x000fe200048070ff */
[----:B------:R-:W-:Y:S02]  /*8d70*/  HADD2.F32 R129, -RZ, R154.H1_H1 ;  /* 0x3000009aff817230 */ /* 0x000fe40000004100 */
[C---:B------:R-:W-:Y:S01]  /*8d80*/  FMUL R55, R70.reuse, R62 ;  /* 0x0000003e46377220 */ /* 0x040fe20000400000 */
[C---:B------:R-:W-:Y:S01]  /*8d90*/  FFMA R52, R73.reuse, R125, R52 ;  /* 0x0000007d49347223 */ /* 0x040fe20000000034 */
[----:B------:R-:W-:Y:S01]  /*8da0*/  FMUL R56, R70, R63 ;  /* 0x0000003f46387220 */ /* 0x000fe20000400000 */
[C---:B------:R-:W-:Y:S01]  /*8db0*/  FFMA R53, R73.reuse, R126, R53 ;  /* 0x0000007e49357223 */ /* 0x040fe20000000035 */
[C---:B------:R-:W-:Y:S01]  /*8dc0*/  FFMA R54, R73.reuse, R127, R54 ;  /* 0x0000007f49367223 */ /* 0x040fe20000000036 */
[--C-:B------:R-:W-:Y:S02]  /*8dd0*/  HADD2.F32 R74, -RZ, R155.reuse.H0_H0 ;  /* 0x2000009bff4a7230 */ /* 0x100fe40000004100 */
[C---:B------:R-:W-:Y:S01]  /*8de0*/  FFMA R55, R73.reuse, R128, R55 ;  /* 0x0000008049377223 */ /* 0x040fe20000000037 */
[----:B------:R-:W-:Y:S02]  /*8df0*/  HADD2.F32 R131, -RZ, R155.H1_H1 ;  /* 0x3000009bff837230 */ /* 0x000fe40000004100 */
[C---:B------:R-:W-:Y:S01]  /*8e00*/  FFMA R56, R73.reuse, R129, R56 ;  /* 0x0000008149387223 */ /* 0x040fe20000000038 */
[----:B------:R-:W-:Y:S01]  /*8e10*/  F2FP.SATFINITE.E4M3.F32.PACK_AB_MERGE_C R43, R44, R43, RZ ;  /* 0x0000002b2c2b723e */ /* 0x000fe200048070ff */
[C---:B------:R-:W-:Y:S01]  /*8e20*/  FFMA R57, R73.reuse, R72, R57 ;  /* 0x0000004849397223 */ /* 0x040fe20000000039 */
[C---:B------:R-:W-:Y:S01]  /*8e30*/  FFMA R58, R73.reuse, R75, R58 ;  /* 0x0000004b493a7223 */ /* 0x040fe2000000003a */
[C---:B------:R-:W-:Y:S01]  /*8e40*/  FFMA R59, R73.reuse, R74, R59 ;  /* 0x0000004a493b7223 */ /* 0x040fe2000000003b */
[----:B------:R-:W-:Y:S01]  /*8e50*/  F2FP.SATFINITE.E4M3.F32.PACK_AB_MERGE_C R33, R34, R33, R35 ;  /* 0x000000212221723e */ /* 0x000fe20004807023 */
[----:B------:R-:W-:Y:S01]  /*8e60*/  FFMA R60, R73, R131, R60 ;  /* 0x00000083493c7223 */ /* 0x000fe2000000003c */
[----:B------:R-:W-:Y:S02]  /*8e70*/  F2FP.SATFINITE.E4M3.F32.PACK_AB_MERGE_C R32, R30, R29, R32 ;  /* 0x0000001d1e20723e */ /* 0x000fe40004807020 */
        /* <DEDUP_REMOVED lines=11> */
[----:B------:R-:W-:Y:S03]  /*8f30*/  IADD3 R68, PT, PT, R68, 0x1, RZ ;  /* 0x0000000144447810 */ /* 0x000fe60007ffe0ff */
        /* <DEDUP_REMOVED lines=9> */
[----:B------:R-:W-:Y:S02]  /*8fd0*/  UIADD3 UR4, UP0, UPT, UR62, 0x680, URZ ;  /* 0x000006803e047890 */ /* 0x000fe4000ff1e0ff */
[----:B------:R-:W-:Y:S02]  /*8fe0*/  UIADD3 UR9, UPT, UPT, UR49, 0x40, URZ ;  /* 0x0000004031097890 */ /* 0x000fe4000fffe0ff */
[----:B------:R-:W-:Y:S02]  /*8ff0*/  UIADD3 UR8, UPT, UPT, UR44, 0x6200, URZ ;  /* 0x000062002c087890 */ /* 0x000fe4000fffe0ff */
[----:B------:R-:W-:Y:S01]  /*9000*/  UIADD3.X UR5, UPT, UPT, URZ, UR63, URZ, UP0, !UPT ;  /* 0x0000003fff057290 */ /* 0x000fe200087fe4ff */
[----:B------:R-:W-:Y:S01]  /*9010*/  UMOV UR10, UR50 ;  /* 0x00000032000a7c82 */ /* 0x000fe20008000000 */
[----:B------:R-:W-:Y:S07]  /*9020*/  UMOV UR11, UR36 ;  /* 0x00000024000b7c82 */ /* 0x000fee0008000000 */
[----:B------:R2:W-:Y:S01]  /*9030*/  UTMASTG.3D [UR8], [UR4] ;  /* 0x00000008040073b5 */ /* 0x0005e20008010000 */
[----:B------:R0:W-:Y:S01]  /*9040*/  UTMACMDFLUSH ;  /* 0x00000000000079b7 */ /* 0x0001e20000000000 */
[----:B--2---:R-:W-:Y:S04]  /*9050*/  DEPBAR.LE SB0, 0x1 ;  /* 0x000080400000791a */ /* 0x004fe80000000000 */
.L_x_126:
[----:B------:R-:W-:Y:S05]  /*9060*/  BSYNC.RECONVERGENT B0 ;  /* 0x0000000000007941 */ /* 0x000fea0003800200 */
.L_x_125:
[----:B------:R-:W-:Y:S01]  /*9070*/  BAR.SYNC.DEFER_BLOCKING 0x1, 0x80 ;  /* 0x0042000000007b1d */ /* 0x000fe20000010000 */
[----:B------:R-:W-:Y:S01]  /*9080*/  ISETP.NE.AND P0, PT, R165, 0x2, PT ;  /* 0x00000002a500780c */ /* 0x000fe20003f05270 */
[----:B------:R-:W-:Y:S01]  /*9090*/  UISETP.NE.AND UP0, UPT, UR45, URZ, UPT ;  /* 0x000000ff2d00728c */ /* 0x000fe2000bf05270 */
[----:B------:R-:W-:Y:S01]  /*90a0*/  ISETP.NE.AND P1, PT, R68, 0x4, PT ;  /* 0x000000044400780c */ /* 0x000fe20003f25270 */
[----:B------:R-:W-:Y:S01]  /*90b0*/  UIADD3 UR20, UPT, UPT, UR37, UR59, URZ ;  /* 0x0000003b25147290 */ /* 0x000fe2000fffe0ff */
[----:B------:R-:W-:Y:S01]  /*90c0*/  SEL R3, RZ, 0x1, P0 ;  /* 0x00000001ff037807 */ /* 0x000fe20000000000 */
[----:B------:R-:W-:Y:S01]  /*90d0*/  UIADD3 UR16, UPT, UPT, UR38, UR60, URZ ;  /* 0x0000003c26107290 */ /* 0x000fe2000fffe0ff */
[----:B------:R-:W-:Y:S02]  /*90e0*/  SEL R0, RZ, 0x1, P1 ;  /* 0x00000001ff007807 */ /* 0x000fe40000800000 */
[----:B------:R-:W-:Y:S02]  /*90f0*/  LOP3.LUT R170, R170, R3, RZ, 0x3c, !PT ;  /* 0x00000003aaaa7212 */ /* 0x000fe400078e3cff */
[----:B------:R-:W-:Y:S02]  /*9100*/  LOP3.LUT R171, R171, R0, RZ, 0x3c, !PT ;  /* 0x00000000abab7212 */ /* 0x000fe400078e3cff */
[----:B------:R-:W-:Y:S02]  /*9110*/  SEL R165, R165, RZ, P0 ;  /* 0x000000ffa5a57207 */ /* 0x000fe40000000000 */
[----:B------:R-:W-:Y:S01]  /*9120*/  SEL R68, R68, RZ, P1 ;  /* 0x000000ff44447207 */ /* 0x000fe20000800000 */
[----:B------:R-:W-:Y:S01]  /*9130*/  UMOV UR36, UR58 ;  /* 0x0000003a00247c82 */ /* 0x000fe20008000000 */
[----:B------:R-:W-:Y:S05]  /*9140*/  BRA.U UP0, `(.L_x_127) ;  /* 0xffffffc500787547 */ /* 0x000fea000b83ffff */
[----:B------:R-:W-:Y:S05]  /*9150*/  EXIT ;  /* 0x000000000000794d */ /* 0x000fea0003800000 */
.L_x_24:
[----:B--2---:R2:W3:Y:S02]  /*9160*/  SYNCS.PHASECHK.TRANS64.TRYWAIT P0, [R0+URZ+0x120], R3 ;  /* 0x00012003000075a7 */ /* 0x0044e400080011ff */
[----:B---3--:R-:W-:Y:S05]  /*9170*/  @!P0 NANOSLEEP.SYNCS 0x989680 ;  /* 0x009896800000895d */ /* 0x008fea0003900000 */
[----:B------:R-:W3:Y:S02]  /*9180*/  @!P0 SYNCS.PHASECHK.TRANS64 P0, [R0+URZ+0x120], R3 ;  /* 0x00012003000085a7 */ /* 0x000ee400080010ff */
[----:B---3--:R-:W-:Y:S05]  /*9190*/  @!P0 BRA `(.L_x_24) ;  /* 0xfffffffc00f08947 */ /* 0x008fea000383ffff */
[----:B------:R-:W-:Y:S05]  /*91a0*/  BRA `(.L_x_128) ;  /* 0xffffff8800447947 */ /* 0x000fea000383ffff */
.L_x_27:
[----:B--2---:R-:W-:-:S07]  /*91b0*/  MOV R0, UR33 ;  /* 0x0000002100007c02 */ /* 0x004fce0008000f00 */
.L_x_129:
[----:B--2---:R2:W3:Y:S02]  /*91c0*/  SYNCS.PHASECHK.TRANS64.TRYWAIT P0, [R0+URZ+0x40], R3 ;  /* 0x00004003000075a7 */ /* 0x0044e400080011ff */
[----:B---3--:R-:W-:Y:S05]  /*91d0*/  @!P0 NANOSLEEP.SYNCS 0x989680 ;  /* 0x009896800000895d */ /* 0x008fea0003900000 */
[----:B------:R-:W3:Y:S02]  /*91e0*/  @!P0 SYNCS.PHASECHK.TRANS64 P0, [R0+URZ+0x40], R3 ;  /* 0x00004003000085a7 */ /* 0x000ee400080010ff */
[----:B---3--:R-:W-:Y:S05]  /*91f0*/  @!P0 BRA `(.L_x_129) ;  /* 0xfffffffc00f08947 */ /* 0x008fea000383ffff */
[----:B------:R-:W-:Y:S05]  /*9200*/  BRA `(.L_x_26) ;  /* 0xffffff8800947947 */ /* 0x000fea000383ffff */
.L_x_34:
[----:B-1----:R-:W-:-:S07]  /*9210*/  MOV R0, UR17 ;  /* 0x0000001100007c02 */ /* 0x002fce0008000f00 */
.L_x_130:
[----:B-1----:R1:W2:Y:S02]  /*9220*/  SYNCS.PHASECHK.TRANS64.TRYWAIT P0, [R0+URZ+0x40], R3 ;  /* 0x00004003000075a7 */ /* 0x0022a400080011ff */
[----:B--2---:R-:W-:Y:S05]  /*9230*/  @!P0 NANOSLEEP.SYNCS 0x989680 ;  /* 0x009896800000895d */ /* 0x004fea0003900000 */
[----:B------:R-:W2:Y:S02]  /*9240*/  @!P0 SYNCS.PHASECHK.TRANS64 P0, [R0+URZ+0x40], R3 ;  /* 0x00004003000085a7 */ /* 0x000ea400080010ff */
[----:B--2---:R-:W-:Y:S05]  /*9250*/  @!P0 BRA `(.L_x_130) ;  /* 0xfffffffc00f08947 */ /* 0x004fea000383ffff */
[----:B------:R-:W-:Y:S05]  /*9260*/  BRA `(.L_x_33) ;  /* 0xffffff8c00547947 */ /* 0x000fea000383ffff */
.L_x_39:
[----:B-1----:R1:W2:Y:S02]  /*9270*/  SYNCS.PHASECHK.TRANS64.TRYWAIT P0, [R3+URZ+0xb0], R0 ;  /* 0x0000b000030075a7 */ /* 0x0022a400080011ff */
[----:B--2---:R-:W-:Y:S05]  /*9280*/  @!P0 NANOSLEEP.SYNCS 0x989680 ;  /* 0x009896800000895d */ /* 0x004fea0003900000 */
[----:B------:R-:W2:Y:S02]  /*9290*/  @!P0 SYNCS.PHASECHK.TRANS64 P0, [R3+URZ+0xb0], R0 ;  /* 0x0000b000030085a7 */ /* 0x000ea400080010ff */
[----:B--2---:R-:W-:Y:S05]  /*92a0*/  @!P0 BRA `(.L_x_39) ;  /* 0xfffffffc00f08947 */ /* 0x004fea000383ffff */
[----:B------:R-:W-:Y:S05]  /*92b0*/  BRA `(.L_x_131) ;  /* 0xffffff8c00f87947 */ /* 0x000fea000383ffff */
.L_x_43:
[----:B-1----:R-:W-:-:S07]  /*92c0*/  MOV R0, UR4 ;  /* 0x0000000400007c02 */ /* 0x002fce0008000f00 */
.L_x_132:
[----:B-1----:R1:W2:Y:S02]  /*92d0*/  SYNCS.PHASECHK.TRANS64.TRYWAIT P0, [R0+URZ], R3 ;  /* 0x00000003000075a7 */ /* 0x0022a400080011ff */
[----:B--2---:R-:W-:Y:S05]  /*92e0*/  @!P0 NANOSLEEP.SYNCS 0x989680 ;  /* 0x009896800000895d */ /* 0x004fea0003900000 */
[----:B------:R-:W2:Y:S02]  /*92f0*/  @!P0 SYNCS.PHASECHK.TRANS64 P0, [R0+URZ], R3 ;  /* 0x00000003000085a7 */ /* 0x000ea400080010ff */
[----:B--2---:R-:W-:Y:S05]  /*9300*/  @!P0 BRA `(.L_x_132) ;  /* 0xfffffffc00f08947 */ /* 0x004fea000383ffff */
[----:B------:R-:W-:Y:S05]  /*9310*/  BRA `(.L_x_133) ;  /* 0xffffff94009c7947 */ /* 0x000fea000383ffff */
.L_x_44:
[----:B------:R-:W-:-:S07]  /*9320*/  MOV R0, UR5 ;  /* 0x0000000500007c02 */ /* 0x000fce0008000f00 */
.L_x_134:
[----:B-1----:R1:W2:Y:S02]  /*9330*/  SYNCS.PHASECHK.TRANS64.TRYWAIT P0, [R0+URZ], R3 ;  /* 0x00000003000075a7 */ /* 0x0022a400080011ff */
[----:B--2---:R-:W-:Y:S05]  /*9340*/  @!P0 NANOSLEEP.SYNCS 0x989680 ;  /* 0x009896800000895d */ /* 0x004fea0003900000 */
[----:B------:R-:W2:Y:S02]  /*9350*/  @!P0 SYNCS.PHASECHK.TRANS64 P0, [R0+URZ], R3 ;  /* 0x00000003000085a7 */ /* 0x000ea400080010ff */
[----:B--2---:R-:W-:Y:S05]  /*9360*/  @!P0 BRA `(.L_x_134) ;  /* 0xfffffffc00f08947 */ /* 0x004fea000383ffff */
[----:B------:R-:W-:Y:S05]  /*9370*/  BRA `(.L_x_135) ;  /* 0xffffff9400a87947 */ /* 0x000fea000383ffff */
.L_x_45:
[----:B------:R-:W-:-:S07]  /*9380*/  MOV R0, UR5 ;  /* 0x0000000500007c02 */ /* 0x000fce0008000f00 */
.L_x_136:
[----:B-1----:R1:W2:Y:S02]  /*9390*/  SYNCS.PHASECHK.TRANS64.TRYWAIT P0, [R0+URZ], R3 ;  /* 0x00000003000075a7 */ /* 0x0022a400080011ff */
[----:B--2---:R-:W-:Y:S05]  /*93a0*/  @!P0 NANOSLEEP.SYNCS 0x989680 ;  /* 0x009896800000895d */ /* 0x004fea0003900000 */
[----:B------:R-:W2:Y:S02]  /*93b0*/  @!P0 SYNCS.PHASECHK.TRANS64 P0, [R0+URZ], R3 ;  /* 0x00000003000085a7 */ /* 0x000ea400080010ff */
[----:B--2---:R-:W-:Y:S05]  /*93c0*/  @!P0 BRA `(.L_x_136) ;  /* 0xfffffffc00f08947 */ /* 0x004fea000383ffff */
[----:B------:R-:W-:Y:S05]  /*93d0*/  BRA `(.L_x_137) ;  /* 0xffffff9400b47947 */ /* 0x000fea000383ffff */
.L_x_46:
[----:B------:R-:W-:-:S07]  /*93e0*/  MOV R0, UR5 ;  /* 0x0000000500007c02 */ /* 0x000fce0008000f00 */
.L_x_138:
[----:B-1----:R1:W2:Y:S02]  /*93f0*/  SYNCS.PHASECHK.TRANS64.TRYWAIT P0, [R0+URZ], R3 ;  /* 0x00000003000075a7 */ /* 0x0022a400080011ff */
[----:B--2---:R-:W-:Y:S05]  /*9400*/  @!P0 NANOSLEEP.SYNCS 0x989680 ;  /* 0x009896800000895d */ /* 0x004fea0003900000 */
[----:B------:R-:W2:Y:S02]  /*9410*/  @!P0 SYNCS.PHASECHK.TRANS64 P0, [R0+URZ], R3 ;  /* 0x00000003000085a7 */ /* 0x000ea400080010ff */
[----:B--2---:R-:W-:Y:S05]  /*9420*/  @!P0 BRA `(.L_x_138) ;  /* 0xfffffffc00f08947 */ /* 0x004fea000383ffff */
[----:B------:R-:W-:Y:S05]  /*9430*/  BRA `(.L_x_139) ;  /* 0xffffff9400c07947 */ /* 0x000fea000383ffff */
.L_x_47:
[----:B------:R-:W-:-:S07]  /*9440*/  MOV R0, UR5 ;  /* 0x0000000500007c02 */ /* 0x000fce0008000f00 */
.L_x_140:
[----:B-1----:R1:W2:Y:S02]  /*9450*/  SYNCS.PHASECHK.TRANS64.TRYWAIT P0, [R0+URZ], R3 ;  /* 0x00000003000075a7 */ /* 0x0022a400080011ff */
[----:B--2---:R-:W-:Y:S05]  /*9460*/  @!P0 NANOSLEEP.SYNCS 0x989680 ;  /* 0x009896800000895d */ /* 0x004fea0003900000 */
[----:B------:R-:W2:Y:S02]  /*9470*/  @!P0 SYNCS.PHASECHK.TRANS64 P0, [R0+URZ], R3 ;  /* 0x00000003000085a7 */ /* 0x000ea400080010ff */
[----:B--2---:R-:W-:Y:S05]  /*9480*/  @!P0 BRA `(.L_x_140) ;  /* 0xfffffffc00f08947 */ /* 0x004fea000383ffff */
[----:B------:R-:W-:Y:S05]  /*9490*/  BRA `(.L_x_141) ;  /* 0xffffff9400cc7947 */ /* 0x000fea000383ffff */
.L_x_48:
[----:B------:R-:W-:-:S07]  /*94a0*/  MOV R0, UR5 ;  /* 0x0000000500007c02 */ /* 0x000fce0008000f00 */
.L_x_142:
[----:B-1----:R1:W2:Y:S02]  /*94b0*/  SYNCS.PHASECHK.TRANS64.TRYWAIT P0, [R0+URZ], R3 ;  /* 0x00000003000075a7 */ /* 0x0022a400080011ff */
[----:B--2---:R-:W-:Y:S05]  /*94c0*/  @!P0 NANOSLEEP.SYNCS 0x989680 ;  /* 0x009896800000895d */ /* 0x004fea0003900000 */
[----:B------:R-:W2:Y:S02]  /*94d0*/  @!P0 SYNCS.PHASECHK.TRANS64 P0, [R0+URZ], R3 ;  /* 0x00000003000085a7 */ /* 0x000ea400080010ff */
[----:B--2---:R-:W-:Y:S05]  /*94e0*/  @!P0 BRA `(.L_x_142) ;  /* 0xfffffffc00f08947 */ /* 0x004fea000383ffff */
[----:B------:R-:W-:Y:S05]  /*94f0*/  BRA `(.L_x_143) ;  /* 0xffffff9400d87947 */ /* 0x000fea000383ffff */
.L_x_49:
[----:B------:R-:W-:-:S07]  /*9500*/  MOV R0, UR5 ;  /* 0x0000000500007c02 */ /* 0x000fce0008000f00 */
.L_x_144:
[----:B-1----:R1:W2:Y:S02]  /*9510*/  SYNCS.PHASECHK.TRANS64.TRYWAIT P0, [R0+URZ], R3 ;  /* 0x00000003000075a7 */ /* 0x0022a400080011ff */
[----:B--2---:R-:W-:Y:S05]  /*9520*/  @!P0 NANOSLEEP.SYNCS 0x989680 ;  /* 0x009896800000895d */ /* 0x004fea0003900000 */
[----:B------:R-:W2:Y:S02]  /*9530*/  @!P0 SYNCS.PHASECHK.TRANS64 P0, [R0+URZ], R3 ;  /* 0x00000003000085a7 */ /* 0x000ea400080010ff */
[----:B--2---:R-:W-:Y:S05]  /*9540*/  @!P0 BRA `(.L_x_144) ;  /* 0xfffffffc00f08947 */ /* 0x004fea000383ffff */
[----:B------:R-:W-:Y:S05]  /*9550*/  BRA `(.L_x_145) ;  /* 0xffffff9400e47947 */ /* 0x000fea000383ffff */
.L_x_52:
[----:B--2---:R2:W3:Y:S02]  /*9560*/  SYNCS.PHASECHK.TRANS64.TRYWAIT P0, [R2+URZ+0x110], R5 ;  /* 0x00011005020075a7 */ /* 0x0044e400080011ff */
[----:B---3--:R-:W-:Y:S05]  /*9570*/  @!P0 NANOSLEEP.SYNCS 0x989680 ;  /* 0x009896800000895d */ /* 0x008fea0003900000 */
[----:B------:R-:W3:Y:S02]  /*9580*/  @!P0 SYNCS.PHASECHK.TRANS64 P0, [R2+URZ+0x110], R5 ;  /* 0x00011005020085a7 */ /* 0x000ee400080010ff */
[----:B---3--:R-:W-:Y:S05]  /*9590*/  @!P0 BRA `(.L_x_52) ;  /* 0xfffffffc00f08947 */ /* 0x008fea000383ffff */
[----:B------:R-:W-:Y:S05]  /*95a0*/  BRA `(.L_x_146) ;  /* 0xffffff9800407947 */ /* 0x000fea000383ffff */
.L_x_53:
[----:B------:R-:W-:-:S07]  /*95b0*/  MOV R2, UR4 ;  /* 0x0000000400027c02 */ /* 0x000fce0008000f00 */
.L_x_147:
[----:B--2---:R2:W3:Y:S02]  /*95c0*/  SYNCS.PHASECHK.TRANS64.TRYWAIT P0, [R2+URZ+0xc0], R5 ;  /* 0x0000c005020075a7 */ /* 0x0044e400080011ff */
[----:B---3--:R-:W-:Y:S05]  /*95d0*/  @!P0 NANOSLEEP.SYNCS 0x989680 ;  /* 0x009896800000895d */ /* 0x008fea0003900000 */
[----:B------:R-:W3:Y:S02]  /*95e0*/  @!P0 SYNCS.PHASECHK.TRANS64 P0, [R2+URZ+0xc0], R5 ;  /* 0x0000c005020085a7 */ /* 0x000ee400080010ff */
[----:B---3--:R-:W-:Y:S05]  /*95f0*/  @!P0 BRA `(.L_x_147) ;  /* 0xfffffffc00f08947 */ /* 0x008fea000383ffff */
[----:B------:R-:W-:Y:S05]  /*9600*/  BRA `(.L_x_148) ;  /* 0xffffff9800507947 */ /* 0x000fea000383ffff */
.L_x_54:
[----:B--2---:R2:W3:Y:S02]  /*9610*/  SYNCS.PHASECHK.TRANS64.TRYWAIT P1, [R2+URZ+0xb0], R5 ;  /* 0x0000b005020075a7 */ /* 0x0044e400080211ff */
[----:B---3--:R-:W-:Y:S05]  /*9620*/  @!P1 NANOSLEEP.SYNCS 0x989680 ;  /* 0x009896800000995d */ /* 0x008fea0003900000 */
[----:B------:R-:W3:Y:S02]  /*9630*/  @!P1 SYNCS.PHASECHK.TRANS64 P1, [R2+URZ+0xb0], R5 ;  /* 0x0000b005020095a7 */ /* 0x000ee400080210ff */
[----:B---3--:R-:W-:Y:S05]  /*9640*/  @!P1 BRA `(.L_x_54) ;  /* 0xfffffffc00f09947 */ /* 0x008fea000383ffff */
[----:B------:R-:W-:Y:S05]  /*9650*/  BRA `(.L_x_149) ;  /* 0xffffff9800807947 */ /* 0x000fea000383ffff */
.L_x_57:
[----:B------:R-:W-:-:S07]  /*9660*/  MOV R0, UR4 ;  /* 0x0000000400007c02 */ /* 0x000fce0008000f00 */
.L_x_150:
[----:B--2---:R2:W3:Y:S02]  /*9670*/  SYNCS.PHASECHK.TRANS64.TRYWAIT P0, [R0+URZ+0xc0], R3 ;  /* 0x0000c003000075a7 */ /* 0x0044e400080011ff */
[----:B---3--:R-:W-:Y:S05]  /*9680*/  @!P0 NANOSLEEP.SYNCS 0x989680 ;  /* 0x009896800000895d */ /* 0x008fea0003900000 */
[----:B------:R-:W3:Y:S02]  /*9690*/  @!P0 SYNCS.PHASECHK.TRANS64 P0, [R0+URZ+0xc0], R3 ;  /* 0x0000c003000085a7 */ /* 0x000ee400080010ff */
[----:B---3--:R-:W-:Y:S05]  /*96a0*/  @!P0 BRA `(.L_x_150) ;  /* 0xfffffffc00f08947 */ /* 0x008fea000383ffff */
[----:B------:R-:W-:Y:S05]  /*96b0*/  BRA `(.L_x_56) ;  /* 0xffffff9800d47947 */ /* 0x000fea000383ffff */
.L_x_66:
[----:B--2---:R-:W-:-:S04]  /*96c0*/  MOV R0, UR5 ;  /* 0x0000000500007c02 */ /* 0x004fc80008000f00 */
[----:B------:R2:W3:Y:S03]  /*96d0*/  SYNCS.PHASECHK.TRANS64.TRYWAIT P0, [R0+URZ+0x8], R7 ;  /* 0x00000807000075a7 */ /* 0x0004e600080011ff */
[----:B---3--:R-:W-:Y:S05]  /*96e0*/  @!P0 NANOSLEEP.SYNCS 0x989680 ;  /* 0x009896800000895d */ /* 0x008fea0003900000 */
[----:B------:R-:W3:Y:S02]  /*96f0*/  @!P0 SYNCS.PHASECHK.TRANS64 P0, [R0+URZ+0x8], R7 ;  /* 0x00000807000085a7 */ /* 0x000ee400080010ff */
[----:B---3--:R-:W-:Y:S05]  /*9700*/  @!P0 BRA `(.L_x_66) ;  /* 0xfffffffc00ec8947 */ /* 0x008fea000383ffff */
[----:B------:R-:W-:Y:S05]  /*9710*/  BRA `(.L_x_65) ;  /* 0xffffff9c00887947 */ /* 0x000fea000383ffff */
.L_x_68:
[----:B------:R-:W-:Y:S01]  /*9720*/  BSSY B0, `(.L_x_151) ;  /* 0x0000006000007945 */ /* 0x000fe20003800000 */
[----:B------:R-:W-:-:S07]  /*9730*/  MOV R15, 0xffffffff ;  /* 0xffffffff000f7802 */ /* 0x000fce0000000f00 */
[----:B-12--5:R-:W-:Y:S05]  /*9740*/  WARPSYNC.COLLECTIVE R15, `(.L_x_152) ;  /* 0x000000000f0c7348 */ /* 0x026fea0003c00000 */
[----:B------:R-:W-:Y:S02]  /*9750*/  ELECT P6, UR79, PT ;  /* 0x00000000004f782f */ /* 0x000fe400038c0000 */
[----:B------:R-:W-:Y:S01]  /*9760*/  MOV R14, UR79 ;  /* 0x0000004f000e7c02 */ /* 0x000fe20008000f00 */
[----:B-12--5:R-:W-:Y:S10]  /*9770*/  ENDCOLLECTIVE ;  /* 0x000000000000791b */ /* 0x026ff40003800000 */
.L_x_152:
[----:B------:R-:W-:Y:S05]  /*9780*/  BSYNC B0 ;  /* 0x0000000000007941 */ /* 0x000fea0003800000 */
.L_x_151:
[----:B------:R-:W-:Y:S01]  /*9790*/  PLOP3.LUT P0, PT, P6, PT, PT, 0x80, 0x8 ;  /* 0x000000000008781c */ /* 0x000fe2000370f070 */
[----:B------:R-:W-:-:S12]  /*97a0*/  BRA `(.L_x_153) ;  /* 0xffffff9c00b47947 */ /* 0x000fd8000383ffff */
.L_x_70:
[----:B--2---:R-:W-:-:S04]  /*97b0*/  MOV R0, UR5 ;  /* 0x0000000500007c02 */ /* 0x004fc80008000f00 */
[----:B------:R2:W3:Y:S03]  /*97c0*/  SYNCS.PHASECHK.TRANS64.TRYWAIT P0, [R0+URZ+0x8], R5 ;  /* 0x00000805000075a7 */ /* 0x0004e600080011ff */
[----:B---3--:R-:W-:Y:S05]  /*97d0*/  @!P0 NANOSLEEP.SYNCS 0x989680 ;  /* 0x009896800000895d */ /* 0x008fea0003900000 */
[----:B------:R-:W3:Y:S02]  /*97e0*/  @!P0 SYNCS.PHASECHK.TRANS64 P0, [R0+URZ+0x8], R5 ;  /* 0x00000805000085a7 */ /* 0x000ee400080010ff */
[----:B---3--:R-:W-:Y:S05]  /*97f0*/  @!P0 BRA `(.L_x_70) ;  /* 0xfffffffc00ec8947 */ /* 0x008fea000383ffff */
[----:B------:R-:W-:Y:S05]  /*9800*/  BRA `(.L_x_69) ;  /* 0xffffff9c00b87947 */ /* 0x000fea000383ffff */
.L_x_71:
[----:B-1----:R1:W2:Y:S02]  /*9810*/  SYNCS.PHASECHK.TRANS64.TRYWAIT P0, [R0+URZ+0xb0], R5 ;  /* 0x0000b005000075a7 */ /* 0x0022a400080011ff */
[----:B--2---:R-:W-:Y:S05]  /*9820*/  @!P0 NANOSLEEP.SYNCS 0x989680 ;  /* 0x009896800000895d */ /* 0x004fea0003900000 */
[----:B------:R-:W2:Y:S02]  /*9830*/  @!P0 SYNCS.PHASECHK.TRANS64 P0, [R0+URZ+0xb0], R5 ;  /* 0x0000b005000085a7 */ /* 0x000ea400080010ff */
[----:B--2---:R-:W-:Y:S05]  /*9840*/  @!P0 BRA `(.L_x_71) ;  /* 0xfffffffc00f08947 */ /* 0x004fea000383ffff */
[----:B------:R-:W-:Y:S05]  /*9850*/  BRA `(.L_x_154) ;  /* 0xffffffa000a47947 */ /* 0x000fea000383ffff */
.L_x_73:
[----:B------:R-:W-:-:S07]  /*9860*/  MOV R0, UR31 ;  /* 0x0000001f00007c02 */ /* 0x000fce0008000f00 */
.L_x_155:
[----:B-1----:R1:W2:Y:S02]  /*9870*/  SYNCS.PHASECHK.TRANS64.TRYWAIT P0, [R0+URZ+0xf0], R5 ;  /* 0x0000f005000075a7 */ /* 0x0022a400080011ff */
[----:B--2---:R-:W-:Y:S05]  /*9880*/  @!P0 NANOSLEEP.SYNCS 0x989680 ;  /* 0x009896800000895d */ /* 0x004fea0003900000 */
[----:B------:R-:W2:Y:S02]  /*9890*/  @!P0 SYNCS.PHASECHK.TRANS64 P0, [R0+URZ+0xf0], R5 ;  /* 0x0000f005000085a7 */ /* 0x000ea400080010ff */
[----:B--2---:R-:W-:Y:S05]  /*98a0*/  @!P0 BRA `(.L_x_155) ;  /* 0xfffffffc00f08947 */ /* 0x004fea000383ffff */
[----:B------:R-:W-:Y:S05]  /*98b0*/  BRA `(.L_x_156) ;  /* 0xffffffa000f07947 */ /* 0x000fea000383ffff */
.L_x_76:
[----:B------:R-:W-:Y:S07]  /*98c0*/  MOV R0, UR5 ;  /* 0x0000000500007c02 */ /* 0x000fee0008000f00 */
.L_x_157:
[----:B-1----:R1:W2:Y:S02]  /*98d0*/  SYNCS.PHASECHK.TRANS64.TRYWAIT P0, [R0+URZ], R5 ;  /* 0x00000005000075a7 */ /* 0x0022a400080011ff */
[----:B--2---:R-:W-:Y:S05]  /*98e0*/  @!P0 NANOSLEEP.SYNCS 0x989680 ;  /* 0x009896800000895d */ /* 0x004fea0003900000 */
[----:B------:R-:W2:Y:S02]  /*98f0*/  @!P0 SYNCS.PHASECHK.TRANS64 P0, [R0+URZ], R5 ;  /* 0x00000005000085a7 */ /* 0x000ea400080010ff */
[----:B--2---:R-:W-:Y:S05]  /*9900*/  @!P0 BRA `(.L_x_157) ;  /* 0xfffffffc00f08947 */ /* 0x004fea000383ffff */
[----:B------:R-:W-:Y:S05]  /*9910*/  BRA `(.L_x_75) ;  /* 0xffffffa400047947 */ /* 0x000fea000383ffff */
.L_x_80:
[----:B-1----:R-:W-:-:S07]  /*9920*/  MOV R0, UR4 ;  /* 0x0000000400007c02 */ /* 0x002fce0008000f00 */
.L_x_158:
[----:B-1----:R1:W2:Y:S02]  /*9930*/  SYNCS.PHASECHK.TRANS64.TRYWAIT P0, [R0+URZ], R3 ;  /* 0x00000003000075a7 */ /* 0x0022a400080011ff */
[----:B--2---:R-:W-:Y:S05]  /*9940*/  @!P0 NANOSLEEP.SYNCS 0x989680 ;  /* 0x009896800000895d */ /* 0x004fea0003900000 */
[----:B------:R-:W2:Y:S02]  /*9950*/  @!P0 SYNCS.PHASECHK.TRANS64 P0, [R0+URZ], R3 ;  /* 0x00000003000085a7 */ /* 0x000ea400080010ff */
[----:B--2---:R-:W-:Y:S05]  /*9960*/  @!P0 BRA `(.L_x_158) ;  /* 0xfffffffc00f08947 */ /* 0x004fea000383ffff */
[----:B------:R-:W-:Y:S05]  /*9970*/  BRA `(.L_x_159) ;  /* 0xffffffa400f87947 */ /* 0x000fea000383ffff */
.L_x_81:
[----:B------:R-:W-:-:S07]  /*9980*/  MOV R0, UR5 ;  /* 0x0000000500007c02 */ /* 0x000fce0008000f00 */
.L_x_160:
[----:B-1----:R1:W2:Y:S02]  /*9990*/  SYNCS.PHASECHK.TRANS64.TRYWAIT P0, [R0+URZ], R3 ;  /* 0x00000003000075a7 */ /* 0x0022a400080011ff */
[----:B--2---:R-:W-:Y:S05]  /*99a0*/  @!P0 NANOSLEEP.SYNCS 0x989680 ;  /* 0x009896800000895d */ /* 0x004fea0003900000 */
[----:B------:R-:W2:Y:S02]  /*99b0*/  @!P0 SYNCS.PHASECHK.TRANS64 P0, [R0+URZ], R3 ;  /* 0x00000003000085a7 */ /* 0x000ea400080010ff */
[----:B--2---:R-:W-:Y:S05]  /*99c0*/  @!P0 BRA `(.L_x_160) ;  /* 0xfffffffc00f08947 */ /* 0x004fea000383ffff */
[----:B------:R-:W-:Y:S05]  /*99d0*/  BRA `(.L_x_161) ;  /* 0xffffffa800047947 */ /* 0x000fea000383ffff */
.L_x_82:
[----:B------:R-:W-:-:S07]  /*99e0*/  MOV R0, UR5 ;  /* 0x0000000500007c02 */ /* 0x000fce0008000f00 */
.L_x_162:
[----:B-1----:R1:W2:Y:S02]  /*99f0*/  SYNCS.PHASECHK.TRANS64.TRYWAIT P0, [R0+URZ], R3 ;  /* 0x00000003000075a7 */ /* 0x0022a400080011ff */
[----:B--2---:R-:W-:Y:S05]  /*9a00*/  @!P0 NANOSLEEP.SYNCS 0x989680 ;  /* 0x009896800000895d */ /* 0x004fea0003900000 */
[----:B------:R-:W2:Y:S02]  /*9a10*/  @!P0 SYNCS.PHASECHK.TRANS64 P0, [R0+URZ], R3 ;  /* 0x00000003000085a7 */ /* 0x000ea400080010ff */
[----:B--2---:R-:W-:Y:S05]  /*9a20*/  @!P0 BRA `(.L_x_162) ;  /* 0xfffffffc00f08947 */ /* 0x004fea000383ffff */
[----:B------:R-:W-:Y:S05]  /*9a30*/  BRA `(.L_x_163) ;  /* 0xffffffa800107947 */ /* 0x000fea000383ffff */
.L_x_85:
[----:B------:R-:W-:-:S07]  /*9a40*/  MOV R0, UR26 ;  /* 0x0000001a00007c02 */ /* 0x000fce0008000f00 */
.L_x_164:
[----:B-1----:R1:W2:Y:S02]  /*9a50*/  SYNCS.PHASECHK.TRANS64.TRYWAIT P1, [R0+URZ+0x130], R3 ;  /* 0x00013003000075a7 */ /* 0x0022a400080211ff */
[----:B--2---:R-:W-:Y:S05]  /*9a60*/  @!P1 NANOSLEEP.SYNCS 0x989680 ;  /* 0x009896800000995d */ /* 0x004fea0003900000 */
[----:B------:R-:W2:Y:S02]  /*9a70*/  @!P1 SYNCS.PHASECHK.TRANS64 P1, [R0+URZ+0x130], R3 ;  /* 0x00013003000095a7 */ /* 0x000ea400080210ff */
[----:B--2---:R-:W-:Y:S05]  /*9a80*/  @!P1 BRA `(.L_x_164) ;  /* 0xfffffffc00f09947 */ /* 0x004fea000383ffff */
[----:B------:R-:W-:Y:S05]  /*9a90*/  BRA `(.L_x_165) ;  /* 0xffffffa8005c7947 */ /* 0x000fea000383ffff */
.L_x_90:
[----:B---3--:R3:W4:Y:S02]  /*9aa0*/  SYNCS.PHASECHK.TRANS64.TRYWAIT P0, [R12+URZ+0xb0], R9 ;  /* 0x0000b0090c0075a7 */ /* 0x00872400080011ff */
[----:B----4-:R-:W-:Y:S05]  /*9ab0*/  @!P0 NANOSLEEP.SYNCS 0x989680 ;  /* 0x009896800000895d */ /* 0x010fea0003900000 */
[----:B------:R-:W4:Y:S02]  /*9ac0*/  @!P0 SYNCS.PHASECHK.TRANS64 P0, [R12+URZ+0xb0], R9 ;  /* 0x0000b0090c0085a7 */ /* 0x000f2400080010ff */
[----:B----4-:R-:W-:Y:S05]  /*9ad0*/  @!P0 BRA `(.L_x_90) ;  /* 0xfffffffc00f08947 */ /* 0x010fea000383ffff */
[----:B------:R-:W-:Y:S05]  /*9ae0*/  BRA `(.L_x_166) ;  /* 0xffffffac00807947 */ /* 0x000fea000383ffff */
.L_x_93:
[----:B------:R-:W-:Y:S07]  /*9af0*/  MOV R0, UR21 ;  /* 0x0000001500007c02 */ /* 0x000fee0008000f00 */
.L_x_167:
[----:B-1----:R1:W3:Y:S02]  /*9b00*/  SYNCS.PHASECHK.TRANS64.TRYWAIT P2, [R0+URZ+0xa8], R11 ;  /* 0x0000a80b000075a7 */ /* 0x0022e400080411ff */
[----:B---3--:R-:W-:Y:S05]  /*9b10*/  @!P2 NANOSLEEP.SYNCS 0x989680 ;  /* 0x009896800000a95d */ /* 0x008fea0003900000 */
[----:B------:R-:W3:Y:S02]  /*9b20*/  @!P2 SYNCS.PHASECHK.TRANS64 P2, [R0+URZ+0xa8], R11 ;  /* 0x0000a80b0000a5a7 */ /* 0x000ee400080410ff */
[----:B---3--:R-:W-:Y:S05]  /*9b30*/  @!P2 BRA `(.L_x_167) ;  /* 0xfffffffc00f0a947 */ /* 0x008fea000383ffff */
[----:B------:R-:W-:Y:S05]  /*9b40*/  BRA `(.L_x_92) ;  /* 0xffffffb000e87947 */ /* 0x000fea000383ffff */
.L_x_96:
[----:B---3--:R-:W-:Y:S07]  /*9b50*/  MOV R0, UR21 ;  /* 0x0000001500007c02 */ /* 0x008fee0008000f00 */
.L_x_168:
[----:B-1----:R1:W3:Y:S02]  /*9b60*/  SYNCS.PHASECHK.TRANS64.TRYWAIT P0, [R0+URZ+0x90], R9 ;  /* 0x00009009000075a7 */ /* 0x0022e400080011ff */
[----:B---3--:R-:W-:Y:S05]  /*9b70*/  @!P0 NANOSLEEP.SYNCS 0x989680 ;  /* 0x009896800000895d */ /* 0x008fea0003900000 */
[----:B------:R-:W3:Y:S02]  /*9b80*/  @!P0 SYNCS.PHASECHK.TRANS64 P0, [R0+URZ+0x90], R9 ;  /* 0x00009009000085a7 */ /* 0x000ee400080010ff */
[----:B---3--:R-:W-:Y:S05]  /*9b90*/  @!P0 BRA `(.L_x_168) ;  /* 0xfffffffc00f08947 */ /* 0x008fea000383ffff */
[----:B------:R-:W-:Y:S05]  /*9ba0*/  BRA `(.L_x_169) ;  /* 0xffffffb400447947 */ /* 0x000fea000383ffff */
.L_x_97:
[----:B------:R-:W-:Y:S07]  /*9bb0*/  MOV R0, UR21 ;  /* 0x0000001500007c02 */ /* 0x000fee0008000f00 */
.L_x_170:
[----:B-1----:R1:W3:Y:S02]  /*9bc0*/  SYNCS.PHASECHK.TRANS64.TRYWAIT P0, [R0+URZ+0x98], R9 ;  /* 0x00009809000075a7 */ /* 0x0022e400080011ff */
[----:B---3--:R-:W-:Y:S05]  /*9bd0*/  @!P0 NANOSLEEP.SYNCS 0x989680 ;  /* 0x009896800000895d */ /* 0x008fea0003900000 */
[----:B------:R-:W3:Y:S02]  /*9be0*/  @!P0 SYNCS.PHASECHK.TRANS64 P0, [R0+URZ+0x98], R9 ;  /* 0x00009809000085a7 */ /* 0x000ee400080010ff */
[----:B---3--:R-:W-:Y:S05]  /*9bf0*/  @!P0 BRA `(.L_x_170) ;  /* 0xfffffffc00f08947 */ /* 0x008fea000383ffff */
[----:B------:R-:W-:Y:S05]  /*9c00*/  BRA `(.L_x_171) ;  /* 0xffffffb4007c7947 */ /* 0x000fea000383ffff */
.L_x_99:
[----:B------:R-:W-:-:S07]  /*9c10*/  MOV R0, UR21 ;  /* 0x0000001500007c02 */ /* 0x000fce0008000f00 */
.L_x_172:
[----:B-1----:R1:W4:Y:S02]  /*9c20*/  SYNCS.PHASECHK.TRANS64.TRYWAIT P0, [R0+URZ+0x90], R3 ;  /* 0x00009003000075a7 */ /* 0x00232400080011ff */
[----:B----4-:R-:W-:Y:S05]  /*9c30*/  @!P0 NANOSLEEP.SYNCS 0x989680 ;  /* 0x009896800000895d */ /* 0x010fea0003900000 */
[----:B------:R-:W4:Y:S02]  /*9c40*/  @!P0 SYNCS.PHASECHK.TRANS64 P0, [R0+URZ+0x90], R3 ;  /* 0x00009003000085a7 */ /* 0x000f2400080010ff */
[----:B----4-:R-:W-:Y:S05]  /*9c50*/  @!P0 BRA `(.L_x_172) ;  /* 0xfffffffc00f08947 */ /* 0x010fea000383ffff */
[----:B------:R-:W-:Y:S05]  /*9c60*/  BRA `(.L_x_173) ;  /* 0xffffffb400ec7947 */ /* 0x000fea000383ffff */
.L_x_101:
[----:B--2---:R2:W4:Y:S02]  /*9c70*/  SYNCS.PHASECHK.TRANS64.TRYWAIT P0, [R3+URZ+0xb0], R0 ;  /* 0x0000b000030075a7 */ /* 0x00452400080011ff */
[----:B----4-:R-:W-:Y:S05]  /*9c80*/  @!P0 NANOSLEEP.SYNCS 0x989680 ;  /* 0x009896800000895d */ /* 0x010fea0003900000 */
[----:B------:R-:W4:Y:S02]  /*9c90*/  @!P0 SYNCS.PHASECHK.TRANS64 P0, [R3+URZ+0xb0], R0 ;  /* 0x0000b000030085a7 */ /* 0x000f2400080010ff */
[----:B----4-:R-:W-:Y:S05]  /*9ca0*/  @!P0 BRA `(.L_x_101) ;  /* 0xfffffffc00f08947 */ /* 0x010fea000383ffff */
[----:B------:R-:W-:Y:S05]  /*9cb0*/  BRA `(.L_x_174) ;  /* 0xffffffb800b07947 */ /* 0x000fea000383ffff */
.L_x_112:
[----:B--2---:R2:W1:Y:S02]  /*9cc0*/  SYNCS.PHASECHK.TRANS64.TRYWAIT P1, [R3+URZ+0x80], R2 ;  /* 0x00008002030075a7 */ /* 0x00446400080211ff */
[----:B-1----:R-:W-:Y:S05]  /*9cd0*/  @!P1 NANOSLEEP.SYNCS 0x989680 ;  /* 0x009896800000995d */ /* 0x002fea0003900000 */
[----:B------:R-:W1:Y:S02]  /*9ce0*/  @!P1 SYNCS.PHASECHK.TRANS64 P1, [R3+URZ+0x80], R2 ;  /* 0x00008002030095a7 */ /* 0x000e6400080210ff */
[----:B-1----:R-:W-:Y:S05]  /*9cf0*/  @!P1 BRA `(.L_x_112) ;  /* 0xfffffffc00f09947 */ /* 0x002fea000383ffff */
[----:B------:R-:W-:Y:S05]  /*9d00*/  BRA `(.L_x_111) ;  /* 0xffffffc800207947 */ /* 0x000fea000383ffff */
.L_x_114:
[----:B-1----:R1:W3:Y:S02]  /*9d10*/  SYNCS.PHASECHK.TRANS64.TRYWAIT P0, [R164+URZ+0xd0], R5 ;  /* 0x0000d005a40075a7 */ /* 0x0022e400080011ff */
[----:B---3--:R-:W-:Y:S05]  /*9d20*/  @!P0 NANOSLEEP.SYNCS 0x989680 ;  /* 0x009896800000895d */ /* 0x008fea0003900000 */
[----:B------:R-:W3:Y:S02]  /*9d30*/  @!P0 SYNCS.PHASECHK.TRANS64 P0, [R164+URZ+0xd0], R5 ;  /* 0x0000d005a40085a7 */ /* 0x000ee400080010ff */
[----:B---3--:R-:W-:Y:S05]  /*9d40*/  @!P0 BRA `(.L_x_114) ;  /* 0xfffffffc00f08947 */ /* 0x008fea000383ffff */
[----:B------:R-:W-:Y:S05]  /*9d50*/  BRA `(.L_x_113) ;  /* 0xffffffc800787947 */ /* 0x000fea000383ffff */
.L_x_123:
[----:B---3--:R3:W4:Y:S02]  /*9d60*/  SYNCS.PHASECHK.TRANS64.TRYWAIT P0, [R200+URZ+0x80], R3 ;  /* 0x00008003c80075a7 */ /* 0x00872400080011ff */
[----:B----4-:R-:W-:Y:S05]  /*9d70*/  @!P0 NANOSLEEP.SYNCS 0x989680 ;  /* 0x009896800000895d */ /* 0x010fea0003900000 */
[----:B------:R-:W4:Y:S02]  /*9d80*/  @!P0 SYNCS.PHASECHK.TRANS64 P0, [R200+URZ+0x80], R3 ;  /* 0x00008003c80085a7 */ /* 0x000f2400080010ff */
[----:B----4-:R-:W-:Y:S05]  /*9d90*/  @!P0 BRA `(.L_x_123) ;  /* 0xfffffffc00f08947 */ /* 0x010fea000383ffff */
[----:B------:R-:W-:Y:S05]  /*9da0*/  BRA `(.L_x_122) ;  /* 0xffffffdc00887947 */ /* 0x000fea000383ffff */
        .weak           $__internal_0_$__cuda_sm10x_tcgen05_guardrail_trap_col_being_dealloced_not_returned_by_alloc
        .type           $__internal_0_$__cuda_sm10x_tcgen05_guardrail_trap_col_being_dealloced_not_returned_by_alloc,@function
        .size           $__internal_0_$__cuda_sm10x_tcgen05_guardrail_trap_col_being_dealloced_not_returned_by_alloc,($__internal_1_$__cuda_sm10x_tcgen05_guardrail_trap_phase_invalid_during_alloc - $__internal_0_$__cuda_sm10x_tcgen05_guardrail_trap_col_being_dealloced_not_returned_by_alloc)
$__internal_0_$__cuda_sm10x_tcgen05_guardrail_trap_col_being_dealloced_not_returned_by_alloc:
[----:B------:R-:W-:Y:S05]  /*9db0*/  BPT.TRAP 0x1 ;  /* 0x000000040000795c */ /* 0x000fea0000300000 */
[----:B------:R-:W-:-:S04]  /*9dc0*/  HFMA2 R3, -RZ, RZ, 0, 0 ;  /* 0x00000000ff037431 */ /* 0x000fc800000001ff */
[----:B------:R-:W-:Y:S05]  /*9dd0*/  RET.REL.NODEC R2 `(_ZN7cutlass13device_kernelINS_4gemm6kernel13GemmUniversalIN4cute5tupleIJiiiiEEENS1_10collective13CollectiveMmaINS1_35MainloopSm100TmaUmmaWarpSpecializedILi8ELi2ELi4ENS5_IJNS4_1CILi2EEENSA_ILi4EEENSA_ILi1EEEEEEEENS5_IJNSA_ILi256EEENSA_ILi128EEESH_EEENS_12float_e4m3_tENS5_IJlSD_lEEESJ_SK_NS4_8TiledMMAINS4_8MMA_AtomIJNS4_10MMA_TraitsINS4_25SM100_MMA_F8F6F4_2x1SM_SSEJSJ_SJ_fSG_SH_NS4_17integral_constantINS4_4UMMA5MajorELSR_0EEESS_NSP_INSQ_7ScaleInELST_0EEESU_EEEEEENS4_6LayoutINS5_IJSD_SD_SD_EEENS5_IJNSA_ILi0EEESZ_SZ_EEEEENS5_IJNS4_10UnderscoreES12_S12_EEEEENS4_28SM100_TMA_2SM_LOAD_MULTICASTENS4_14ComposedLayoutINS4_7SwizzleILi3ELi4ELi3EEENS4_18smem_ptr_flag_bitsILi8EEENSX_INS5_IJNSA_ILi8EEESH_EEENS5_IJSH_SD_EEEEEEEvNS4_8identityENS4_18SM100_TMA_2SM_LOADES1F_vS1G_EENS_8epilogue10collective18CollectiveEpilogueINS1J_23Sm100TmaWarpSpecializedILi2ELi2ELi64ELb0ELb0EEEJNS5_IJSH_SH_SH_EEENS5_IJNSX_ISH_SD_EENSX_INSA_ILi64EEESD_EEEEESJ_SK_SJ_SK_NS1J_6fusion15FusionCallbacksIS1N_NS1T_17LinearCombinationISJ_fSJ_fLNS_15FloatRoundStyleE2EEES1O_S1S_JEEENS4_5SM1004TMEM4LOAD26SM100_TMEM_LOAD_32dp32b64xENS4_13SM90_TMA_LOADENS16_INS17_ILi2ELi4ELi3EEES1A_NSX_INS5_IJS1B_S1Q_EEENS5_IJS1Q_SD_EEEEEEENS4_39AutoVectorizingCopyWithAssumedAlignmentILi128EEENS4_14SM90_TMA_STOREES28_S2A_S2A_EEEvvEEEEvNT_6ParamsE) ;  /* 0xffffff6002887950 */ /* 0x000fea0003c3ffff */
        .weak           $__internal_1_$__cuda_sm10x_tcgen05_guardrail_trap_phase_invalid_during_alloc
        .type           $__internal_1_$__cuda_sm10x_tcgen05_guardrail_trap_phase_invalid_during_alloc,@function
        .size           $__internal_1_$__cuda_sm10x_tcgen05_guardrail_trap_phase_invalid_during_alloc,($__internal_2_$__cuda_sm10x_tcgen05_guardrail_trap_unallocated_columns_being_dealloced - $__internal_1_$__cuda_sm10x_tcgen05_guardrail_trap_phase_invalid_during_alloc)
$__internal_1_$__cuda_sm10x_tcgen05_guardrail_trap_phase_invalid_during_alloc:
[----:B------:R-:W-:Y:S05]  /*9de0*/  BPT.TRAP 0x1 ;  /* 0x000000040000795c */ /* 0x000fea0000300000 */
[----:B------:R-:W-:-:S04]  /*9df0*/  MOV R5, 0x0 ;  /* 0x0000000000057802 */ /* 0x000fc80000000f00 */
[----:B------:R-:W-:Y:S05]  /*9e00*/  RET.REL.NODEC R4 `(_ZN7cutlass13device_kernelINS_4gemm6kernel13GemmUniversalIN4cute5tupleIJiiiiEEENS1_10collective13CollectiveMmaINS1_35MainloopSm100TmaUmmaWarpSpecializedILi8ELi2ELi4ENS5_IJNS4_1CILi2EEENSA_ILi4EEENSA_ILi1EEEEEEEENS5_IJNSA_ILi256EEENSA_ILi128EEESH_EEENS_12float_e4m3_tENS5_IJlSD_lEEESJ_SK_NS4_8TiledMMAINS4_8MMA_AtomIJNS4_10MMA_TraitsINS4_25SM100_MMA_F8F6F4_2x1SM_SSEJSJ_SJ_fSG_SH_NS4_17integral_constantINS4_4UMMA5MajorELSR_0EEESS_NSP_INSQ_7ScaleInELST_0EEESU_EEEEEENS4_6LayoutINS5_IJSD_SD_SD_EEENS5_IJNSA_ILi0EEESZ_SZ_EEEEENS5_IJNS4_10UnderscoreES12_S12_EEEEENS4_28SM100_TMA_2SM_LOAD_MULTICASTENS4_14ComposedLayoutINS4_7SwizzleILi3ELi4ELi3EEENS4_18smem_ptr_flag_bitsILi8EEENSX_INS5_IJNSA_ILi8EEESH_EEENS5_IJSH_SD_EEEEEEEvNS4_8identityENS4_18SM100_TMA_2SM_LOADES1F_vS1G_EENS_8epilogue10collective18CollectiveEpilogueINS1J_23Sm100TmaWarpSpecializedILi2ELi2ELi64ELb0ELb0EEEJNS5_IJSH_SH_SH_EEENS5_IJNSX_ISH_SD_EENSX_INSA_ILi64EEESD_EEEEESJ_SK_SJ_SK_NS1J_6fusion15FusionCallbacksIS1N_NS1T_17LinearCombinationISJ_fSJ_fLNS_15FloatRoundStyleE2EEES1O_S1S_JEEENS4_5SM1004TMEM4LOAD26SM100_TMEM_LOAD_32dp32b64xENS4_13SM90_TMA_LOADENS16_INS17_ILi2ELi4ELi3EEES1A_NSX_INS5_IJS1B_S1Q_EEENS5_IJS1Q_SD_EEEEEEENS4_39AutoVectorizingCopyWithAssumedAlignmentILi128EEENS4_14SM90_TMA_STOREES28_S2A_S2A_EEEvvEEEEvNT_6ParamsE) ;  /* 0xffffff60047c7950 */ /* 0x000fea0003c3ffff */
        .weak           $__internal_2_$__cuda_sm10x_tcgen05_guardrail_trap_unallocated_columns_being_dealloced
        .type           $__internal_2_$__cuda_sm10x_tcgen05_guardrail_trap_unallocated_columns_being_dealloced,@function
        .size           $__internal_2_$__cuda_sm10x_tcgen05_guardrail_trap_unallocated_columns_being_dealloced,(.L_x_176 - $__internal_2_$__cuda_sm10x_tcgen05_guardrail_trap_unallocated_columns_being_dealloced)
$__internal_2_$__cuda_sm10x_tcgen05_guardrail_trap_unallocated_columns_being_dealloced:
[----:B------:R-:W-:Y:S05]  /*9e10*/  BPT.TRAP 0x1 ;  /* 0x000000040000795c */ /* 0x000fea0000300000 */
[----:B------:R-:W-:-:S04]  /*9e20*/  HFMA2 R3, -RZ, RZ, 0, 0 ;  /* 0x00000000ff037431 */ /* 0x000fc800000001ff */
[----:B------:R-:W-:Y:S05]  /*9e30*/  RET.REL.NODEC R2 `(_ZN7cutlass13device_kernelINS_4gemm6kernel13GemmUniversalIN4cute5tupleIJiiiiEEENS1_10collective13CollectiveMmaINS1_35MainloopSm100TmaUmmaWarpSpecializedILi8ELi2ELi4ENS5_IJNS4_1CILi2EEENSA_ILi4EEENSA_ILi1EEEEEEEENS5_IJNSA_ILi256EEENSA_ILi128EEESH_EEENS_12float_e4m3_tENS5_IJlSD_lEEESJ_SK_NS4_8TiledMMAINS4_8MMA_AtomIJNS4_10MMA_TraitsINS4_25SM100_MMA_F8F6F4_2x1SM_SSEJSJ_SJ_fSG_SH_NS4_17integral_constantINS4_4UMMA5MajorELSR_0EEESS_NSP_INSQ_7ScaleInELST_0EEESU_EEEEEENS4_6LayoutINS5_IJSD_SD_SD_EEENS5_IJNSA_ILi0EEESZ_SZ_EEEEENS5_IJNS4_10UnderscoreES12_S12_EEEEENS4_28SM100_TMA_2SM_LOAD_MULTICASTENS4_14ComposedLayoutINS4_7SwizzleILi3ELi4ELi3EEENS4_18smem_ptr_flag_bitsILi8EEENSX_INS5_IJNSA_ILi8EEESH_EEENS5_IJSH_SD_EEEEEEEvNS4_8identityENS4_18SM100_TMA_2SM_LOADES1F_vS1G_EENS_8epilogue10collective18CollectiveEpilogueINS1J_23Sm100TmaWarpSpecializedILi2ELi2ELi64ELb0ELb0EEEJNS5_IJSH_SH_SH_EEENS5_IJNSX_ISH_SD_EENSX_INSA_ILi64EEESD_EEEEESJ_SK_SJ_SK_NS1J_6fusion15FusionCallbacksIS1N_NS1T_17LinearCombinationISJ_fSJ_fLNS_15FloatRoundStyleE2EEES1O_S1S_JEEENS4_5SM1004TMEM4LOAD26SM100_TMEM_LOAD_32dp32b64xENS4_13SM90_TMA_LOADENS16_INS17_ILi2ELi4ELi3EEES1A_NSX_INS5_IJS1B_S1Q_EEENS5_IJS1Q_SD_EEEEEEENS4_39AutoVectorizingCopyWithAssumedAlignmentILi128EEENS4_14SM90_TMA_STOREES28_S2A_S2A_EEEvvEEEEvNT_6ParamsE) ;  /* 0xffffff6002707950 */ /* 0x000fea0003c3ffff */
.L_x_175:
[----:B------:R-:W-:-:S00]  /*9e40*/  BRA `(.L_x_175) ;  /* 0xfffffffc00fc7947 */ /* 0x000fc0000383ffff */
[----:B------:R-:W-:-:S00]  /*9e50*/  NOP ;  /* 0x0000000000007918 */ /* 0x000fc00000000000 */
        /* <DEDUP_REMOVED lines=10> */
.L_x_176:


//--------------------- .nv.global.init           --------------------------
	.section	.nv.global.init,"aw",@progbits
.nv.global.init:
	.type		$str$27,@object
	.size		$str$27,($str$28 - $str$27)
$str$27:
        /*0000*/ 	.byte	0x28, 0x61, 0x64, 0x64, 0x72, 0x65, 0x73, 0x73, 0x20, 0x26, 0x20, 0x6d, 0x61, 0x73, 0x6b, 0x29
        /*0010*/ 	.byte	0x20, 0x3d, 0x3d, 0x20, 0x30, 0x00
	.type		$str$28,@object
	.size		$str$28,($str$26 - $str$28)
$str$28:
        /*0016*/ 	.byte	0x2f, 0x74, 0x6d, 0x70, 0x2f, 0x63, 0x75, 0x74, 0x6c, 0x61, 0x73, 0x73, 0x5f, 0x73, 0x77, 0x65
        /*0026*/ 	.byte	0x65, 0x70, 0x5f, 0x73, 0x72, 0x63, 0x2f, 0x69, 0x6e, 0x63, 0x6c, 0x75, 0x64, 0x65, 0x2f, 0x63
        /*0036*/ 	.byte	0x75, 0x74, 0x65, 0x2f, 0x70, 0x6f, 0x69, 0x6e, 0x74, 0x65, 0x72, 0x5f, 0x66, 0x6c, 0x61, 0x67
        /*0046*/ 	.byte	0x67, 0x65, 0x64, 0x2e, 0x68, 0x70, 0x70, 0x00
	.type		$str$26,@object
	.size		$str$26,($str$25 - $str$26)
$str$26:
        /*004e*/ 	.byte	0x2f, 0x74, 0x6d, 0x70, 0x2f, 0x63, 0x75, 0x74, 0x6c, 0x61, 0x73, 0x73, 0x5f, 0x73, 0x77, 0x65
        /*005e*/ 	.byte	0x65, 0x70, 0x5f, 0x73, 0x72, 0x63, 0x2f, 0x69, 0x6e, 0x63, 0x6c, 0x75, 0x64, 0x65, 0x2f, 0x63
        /*006e*/ 	.byte	0x75, 0x74, 0x65, 0x2f, 0x61, 0x74, 0x6f, 0x6d, 0x2f, 0x63, 0x6f, 0x70, 0x79, 0x5f, 0x74, 0x72
        /*007e*/ 	.byte	0x61, 0x69, 0x74, 0x73, 0x5f, 0x73, 0x6d, 0x31, 0x30, 0x30, 0x2e, 0x68, 0x70, 0x70, 0x00
	.type		$str$25,@object
	.size		$str$25,(__unnamed_1 - $str$25)
$str$25:
        /*008d*/ 	.byte	0x28, 0x28, 0x75, 0x69, 0x6e, 0x74, 0x33, 0x32, 0x5f, 0x74, 0x28, 0x74, 0x68, 0x72, 0x65, 0x61
        /*009d*/ 	.byte	0x64, 0x49, 0x64, 0x78, 0x2e, 0x78, 0x29, 0x20, 0x2f, 0x20, 0x33, 0x32, 0x29, 0x20, 0x25, 0x20
        /*00ad*/ 	.byte	0x34, 0x29, 0x20, 0x3d, 0x3d, 0x20, 0x28, 0x28, 0x28, 0x74, 0x6d, 0x65, 0x6d, 0x5f, 0x61, 0x64
        /*00bd*/ 	.byte	0x64, 0x72, 0x20, 0x3e, 0x3e, 0x20, 0x31, 0x36, 0x29, 0x20, 0x2f, 0x20, 0x33, 0x32, 0x29, 0x20
        /*00cd*/ 	.byte	0x25, 0x20, 0x34, 0x29, 0x00
	.type		__unnamed_1,@object
	.size		__unnamed_1,(__unnamed_2 - __unnamed_1)
__unnamed_1:
        /*00d2*/ 	.byte	0x61, 0x75, 0x74, 0x6f, 0x20, 0x63, 0x75, 0x74, 0x65, 0x3a, 0x3a, 0x61, 0x73, 0x5f, 0x70, 0x6f
        /* <DEDUP_REMOVED lines=24> */
        /*0262*/ 	.byte	0x43, 0x3c, 0x38, 0x31, 0x39, 0x32, 0x3e, 0x3e, 0x3e, 0x3e, 0x5d, 0x00
	.type		__unnamed_2,@object
	.size		__unnamed_2,(.L_2 - __unnamed_2)
__unnamed_2:
        /* <DEDUP_REMOVED lines=42> */
        /*050e*/ 	.byte	0x3e, 0x3e, 0x3e, 0x3e, 0x5d, 0x00
.L_2:


//--------------------- .nv.shared._ZN7cutlass13device_kernelINS_4gemm6kernel13GemmUniversalIN4cute5tupleIJiiiiEEENS1_10collective13CollectiveMmaINS1_35MainloopSm100TmaUmmaWarpSpecializedILi8ELi2ELi4ENS5_IJNS4_1CILi2EEENSA_ILi4EEENSA_ILi1EEEEEEEENS5_IJNSA_ILi256EEENSA_ILi128EEESH_EEENS_12float_e4m3_tENS5_IJlSD_lEEESJ_SK_NS4_8TiledMMAINS4_8MMA_AtomIJNS4_10MMA_TraitsINS4_25SM100_MMA_F8F6F4_2x1SM_SSEJSJ_SJ_fSG_SH_NS4_17integral_constantINS4_4UMMA5MajorELSR_0EEESS_NSP_INSQ_7ScaleInELST_0EEESU_EEEEEENS4_6LayoutINS5_IJSD_SD_SD_EEENS5_IJNSA_ILi0EEESZ_SZ_EEEEENS5_IJNS4_10UnderscoreES12_S12_EEEEENS4_28SM100_TMA_2SM_LOAD_MULTICASTENS4_14ComposedLayoutINS4_7SwizzleILi3ELi4ELi3EEENS4_18smem_ptr_flag_bitsILi8EEENSX_INS5_IJNSA_ILi8EEESH_EEENS5_IJSH_SD_EEEEEEEvNS4_8identityENS4_18SM100_TMA_2SM_LOADES1F_vS1G_EENS_8epilogue10collective18CollectiveEpilogueINS1J_23Sm100TmaWarpSpecializedILi2ELi2ELi64ELb0ELb0EEEJNS5_IJSH_SH_SH_EEENS5_IJNSX_ISH_SD_EENSX_INSA_ILi64EEESD_EEEEESJ_SK_SJ_SK_NS1J_6fusion15FusionCallbacksIS1N_NS1T_17LinearCombinationISJ_fSJ_fLNS_15FloatRoundStyleE2EEES1O_S1S_JEEENS4_5SM1004TMEM4LOAD26SM100_TMEM_LOAD_32dp32b64xENS4_13SM90_TMA_LOADENS16_INS17_ILi2ELi4ELi3EEES1A_NSX_INS5_IJS1B_S1Q_EEENS5_IJS1Q_SD_EEEEEEENS4_39AutoVectorizingCopyWithAssumedAlignmentILi128EEENS4_14SM90_TMA_STOREES28_S2A_S2A_EEEvvEEEEvNT_6ParamsE --------------------------
	.section	.nv.shared._ZN7cutlass13device_kernelINS_4gemm6kernel13GemmUniversalIN4cute5tupleIJiiiiEEENS1_10collective13CollectiveMmaINS1_35MainloopSm100TmaUmmaWarpSpecializedILi8ELi2ELi4ENS5_IJNS4_1CILi2EEENSA_ILi4EEENSA_ILi1EEEEEEEENS5_IJNSA_ILi256EEENSA_ILi128EEESH_EEENS_12float_e4m3_tENS5_IJlSD_lEEESJ_SK_NS4_8TiledMMAINS4_8MMA_AtomIJNS4_10MMA_TraitsINS4_25SM100_MMA_F8F6F4_2x1SM_SSEJSJ_SJ_fSG_SH_NS4_17integral_constantINS4_4UMMA5MajorELSR_0EEESS_NSP_INSQ_7ScaleInELST_0EEESU_EEEEEENS4_6LayoutINS5_IJSD_SD_SD_EEENS5_IJNSA_ILi0EEESZ_SZ_EEEEENS5_IJNS4_10UnderscoreES12_S12_EEEEENS4_28SM100_TMA_2SM_LOAD_MULTICASTENS4_14ComposedLayoutINS4_7SwizzleILi3ELi4ELi3EEENS4_18smem_ptr_flag_bitsILi8EEENSX_INS5_IJNSA_ILi8EEESH_EEENS5_IJSH_SD_EEEEEEEvNS4_8identityENS4_18SM100_TMA_2SM_LOADES1F_vS1G_EENS_8epilogue10collective18CollectiveEpilogueINS1J_23Sm100TmaWarpSpecializedILi2ELi2ELi64ELb0ELb0EEEJNS5_IJSH_SH_SH_EEENS5_IJNSX_ISH_SD_EENSX_INSA_ILi64EEESD_EEEEESJ_SK_SJ_SK_NS1J_6fusion15FusionCallbacksIS1N_NS1T_17LinearCombinationISJ_fSJ_fLNS_15FloatRoundStyleE2EEES1O_S1S_JEEENS4_5SM1004TMEM4LOAD26SM100_TMEM_LOAD_32dp32b64xENS4_13SM90_TMA_LOADENS16_INS17_ILi2ELi4ELi3EEES1A_NSX_INS5_IJS1B_S1Q_EEENS5_IJS1Q_SD_EEEEEEENS4_39AutoVectorizingCopyWithAssumedAlignmentILi128EEENS4_14SM90_TMA_STOREES28_S2A_S2A_EEEvvEEEEvNT_6ParamsE,"aw",@nobits
	.sectionflags	@""
	.align	16
	.zero		1024


//--------------------- .nv.shared.reserved.0     --------------------------
	.section	.nv.shared.reserved.0,"aw",@nobits
	.weak		__nv_reservedSMEM_offset_0_alias
	.size		__nv_reservedSMEM_offset_0_alias, 0, 64
	.other		__nv_reservedSMEM_offset_0_alias,@"STO_CUDA_RESERVED_SHARED STV_DEFAULT"
__nv_reservedSMEM_offset_0_alias:
	.zero		0
.nv.shared.reserved.0:
	.zero		64
	.weak		__nv_reservedSMEM_tcgen05_partition
	.type		__nv_reservedSMEM_tcgen05_partition,@object
	.size		__nv_reservedSMEM_tcgen05_partition,(.L_0 - __nv_reservedSMEM_tcgen05_partition)
__nv_reservedSMEM_tcgen05_partition:
	.zero		32
.L_0:


//--------------------- .nv.global                --------------------------
	.section	.nv.global,"aw",@nobits
.nv.global:
	.type		_ZN40_INTERNAL_154cae40_4_k_cu_b84c8c58_285914cute1_E,@object
	.size		_ZN40_INTERNAL_154cae40_4_k_cu_b84c8c58_285914cute1_E,(_ZN40_INTERNAL_154cae40_4_k_cu_b84c8c58_285914cuda3std3__45__cpo6cbeginE - _ZN40_INTERNAL_154cae40_4_k_cu_b84c8c58_285914cute1_E)
_ZN40_INTERNAL_154cae40_4_k_cu_b84c8c58_285914cute1_E:
	.zero		1
	.type		_ZN40_INTERNAL_154cae40_4_k_cu_b84c8c58_285914cuda3std3__45__cpo6cbeginE,@object
	.size		_ZN40_INTERNAL_154cae40_4_k_cu_b84c8c58_285914cuda3std3__45__cpo6cbeginE,(_ZN40_INTERNAL_154cae40_4_k_cu_b84c8c58_285914cuda3std3__48in_placeE - _ZN40_INTERNAL_154cae40_4_k_cu_b84c8c58_285914cuda3std3__45__cpo6cbeginE)
_ZN40_INTERNAL_154cae40_4_k_cu_b84c8c58_285914cuda3std3__45__cpo6cbeginE:
	.zero		1
	.type		_ZN40_INTERNAL_154cae40_4_k_cu_b84c8c58_285914cuda3std3__48in_placeE,@object
	.size		_ZN40_INTERNAL_154cae40_4_k_cu_b84c8c58_285914cuda3std3__48in_placeE,(_ZN40_INTERNAL_154cae40_4_k_cu_b84c8c58_285914cuda3std6ranges3__45__cpo9iter_moveE - _ZN40_INTERNAL_154cae40_4_k_cu_b84c8c58_285914cuda3std3__48in_placeE)
_ZN40_INTERNAL_154cae40_4_k_cu_b84c8c58_285914cuda3std3__48in_placeE:
	.zero		1
	.type		_ZN40_INTERNAL_154cae40_4_k_cu_b84c8c58_285914cuda3std6ranges3__45__cpo9iter_moveE,@object
	.size		_ZN40_INTERNAL_154cae40_4_k_cu_b84c8c58_285914cuda3std6ranges3__45__cpo9iter_moveE,(_ZN40_INTERNAL_154cae40_4_k_cu_b84c8c58_285914cuda3std3__45__cpo5beginE - _ZN40_INTERNAL_154cae40_4_k_cu_b84c8c58_285914cuda3std6ranges3__45__cpo9iter_moveE)
_ZN40_INTERNAL_154cae40_4_k_cu_b84c8c58_285914cuda3std6ranges3__45__cpo9iter_moveE:
	.zero		1
	.type		_ZN40_INTERNAL_154cae40_4_k_cu_b84c8c58_285914cuda3std3__45__cpo5beginE,@object
	.size		_ZN40_INTERNAL_154cae40_4_k_cu_b84c8c58_285914cuda3std3__45__cpo5beginE,(_ZN40_INTERNAL_154cae40_4_k_cu_b84c8c58_285914cuda3std3__442_GLOBAL__N__154cae40_4_k_cu_b84c8c58_285916ignoreE - _ZN40_INTERNAL_154cae40_4_k_cu_b84c8c58_285914cuda3std3__45__cpo5beginE)
_ZN40_INTERNAL_154cae40_4_k_cu_b84c8c58_285914cuda3std3__45__cpo5beginE:
	.zero		1
	.type		_ZN40_INTERNAL_154cae40_4_k_cu_b84c8c58_285914cuda3std3__442_GLOBAL__N__154cae40_4_k_cu_b84c8c58_285916ignoreE,@object
	.size		_ZN40_INTERNAL_154cae40_4_k_cu_b84c8c58_285914cuda3std3__442_GLOBAL__N__154cae40_4_k_cu_b84c8c58_285916ignoreE,(_ZN40_INTERNAL_154cae40_4_k_cu_b84c8c58_285914cute7productE - _ZN40_INTERNAL_154cae40_4_k_cu_b84c8c58_285914cuda3std3__442_GLOBAL__N__154cae40_4_k_cu_b84c8c58_285916ignoreE)
_ZN40_INTERNAL_154cae40_4_k_cu_b84c8c58_285914cuda3std3__442_GLOBAL__N__154cae40_4_k_cu_b84c8c58_285916ignoreE:
	.zero		1
	.type		_ZN40_INTERNAL_154cae40_4_k_cu_b84c8c58_285914cute7productE,@object
	.size		_ZN40_INTERNAL_154cae40_4_k_cu_b84c8c58_285914cute7productE,(_ZN40_INTERNAL_154cae40_4_k_cu_b84c8c58_285914cuda3std3__45__cpo3endE - _ZN40_INTERNAL_154cae40_4_k_cu_b84c8c58_285914cute7productE)
_ZN40_INTERNAL_154cae40_4_k_cu_b84c8c58_285914cute7productE:
	.zero		1
	.type		_ZN40_INTERNAL_154cae40_4_k_cu_b84c8c58_285914cuda3std3__45__cpo3endE,@object
	.size		_ZN40_INTERNAL_154cae40_4_k_cu_b84c8c58_285914cuda3std3__45__cpo3endE,(_ZN40_INTERNAL_154cae40_4_k_cu_b84c8c58_285914cuda3std3__419piecewise_constructE - _ZN40_INTERNAL_154cae40_4_k_cu_b84c8c58_285914cuda3std3__45__cpo3endE)
_ZN40_INTERNAL_154cae40_4_k_cu_b84c8c58_285914cuda3std3__45__cpo3endE:
	.zero		1
	.type		_ZN40_INTERNAL_154cae40_4_k_cu_b84c8c58_285914cuda3std3__419piecewise_constructE,@object
	.size		_ZN40_INTERNAL_154cae40_4_k_cu_b84c8c58_285914cuda3std3__419piecewise_constructE,(_ZN40_INTERNAL_154cae40_4_k_cu_b84c8c58_285914cuda3std3__45__cpo4cendE - _ZN40_INTERNAL_154cae40_4_k_cu_b84c8c58_285914cuda3std3__419piecewise_constructE)
_ZN40_INTERNAL_154cae40_4_k_cu_b84c8c58_285914cuda3std3__419piecewise_constructE:
	.zero		1
	.type		_ZN40_INTERNAL_154cae40_4_k_cu_b84c8c58_285914cuda3std3__45__cpo4cendE,@object
	.size		_ZN40_INTERNAL_154cae40_4_k_cu_b84c8c58_285914cuda3std3__45__cpo4cendE,(_ZN40_INTERNAL_154cae40_4_k_cu_b84c8c58_285914cuda3std6ranges3__45__cpo4swapE - _ZN40_INTERNAL_154cae40_4_k_cu_b84c8c58_285914cuda3std3__45__cpo4cendE)
_ZN40_INTERNAL_154cae40_4_k_cu_b84c8c58_285914cuda3std3__45__cpo4cendE:
	.zero		1
	.type		_ZN40_INTERNAL_154cae40_4_k_cu_b84c8c58_285914cuda3std6ranges3__45__cpo4swapE,@object
	.size		_ZN40_INTERNAL_154cae40_4_k_cu_b84c8c58_285914cuda3std6ranges3__45__cpo4swapE,(.L_10 - _ZN40_INTERNAL_154cae40_4_k_cu_b84c8c58_285914cuda3std6ranges3__45__cpo4swapE)
_ZN40_INTERNAL_154cae40_4_k_cu_b84c8c58_285914cuda3std6ranges3__45__cpo4swapE:
	.zero		1
.L_10:


//--------------------- .nv.constant0._ZN7cutlass13device_kernelINS_4gemm6kernel13GemmUniversalIN4cute5tupleIJiiiiEEENS1_10collective13CollectiveMmaINS1_35MainloopSm100TmaUmmaWarpSpecializedILi8ELi2ELi4ENS5_IJNS4_1CILi2EEENSA_ILi4EEENSA_ILi1EEEEEEEENS5_IJNSA_ILi256EEENSA_ILi128EEESH_EEENS_12float_e4m3_tENS5_IJlSD_lEEESJ_SK_NS4_8TiledMMAINS4_8MMA_AtomIJNS4_10MMA_TraitsINS4_25SM100_MMA_F8F6F4_2x1SM_SSEJSJ_SJ_fSG_SH_NS4_17integral_constantINS4_4UMMA5MajorELSR_0EEESS_NSP_INSQ_7ScaleInELST_0EEESU_EEEEEENS4_6LayoutINS5_IJSD_SD_SD_EEENS5_IJNSA_ILi0EEESZ_SZ_EEEEENS5_IJNS4_10UnderscoreES12_S12_EEEEENS4_28SM100_TMA_2SM_LOAD_MULTICASTENS4_14ComposedLayoutINS4_7SwizzleILi3ELi4ELi3EEENS4_18smem_ptr_flag_bitsILi8EEENSX_INS5_IJNSA_ILi8EEESH_EEENS5_IJSH_SD_EEEEEEEvNS4_8identityENS4_18SM100_TMA_2SM_LOADES1F_vS1G_EENS_8epilogue10collective18CollectiveEpilogueINS1J_23Sm100TmaWarpSpecializedILi2ELi2ELi64ELb0ELb0EEEJNS5_IJSH_SH_SH_EEENS5_IJNSX_ISH_SD_EENSX_INSA_ILi64EEESD_EEEEESJ_SK_SJ_SK_NS1J_6fusion15FusionCallbacksIS1N_NS1T_17LinearCombinationISJ_fSJ_fLNS_15FloatRoundStyleE2EEES1O_S1S_JEEENS4_5SM1004TMEM4LOAD26SM100_TMEM_LOAD_32dp32b64xENS4_13SM90_TMA_LOADENS16_INS17_ILi2ELi4ELi3EEES1A_NSX_INS5_IJS1B_S1Q_EEENS5_IJS1Q_SD_EEEEEEENS4_39AutoVectorizingCopyWithAssumedAlignmentILi128EEENS4_14SM90_TMA_STOREES28_S2A_S2A_EEEvvEEEEvNT_6ParamsE --------------------------
	.section	.nv.constant0._ZN7cutlass13device_kernelINS_4gemm6kernel13GemmUniversalIN4cute5tupleIJiiiiEEENS1_10collective13CollectiveMmaINS1_35MainloopSm100TmaUmmaWarpSpecializedILi8ELi2ELi4ENS5_IJNS4_1CILi2EEENSA_ILi4EEENSA_ILi1EEEEEEEENS5_IJNSA_ILi256EEENSA_ILi128EEESH_EEENS_12float_e4m3_tENS5_IJlSD_lEEESJ_SK_NS4_8TiledMMAINS4_8MMA_AtomIJNS4_10MMA_TraitsINS4_25SM100_MMA_F8F6F4_2x1SM_SSEJSJ_SJ_fSG_SH_NS4_17integral_constantINS4_4UMMA5MajorELSR_0EEESS_NSP_INSQ_7ScaleInELST_0EEESU_EEEEEENS4_6LayoutINS5_IJSD_SD_SD_EEENS5_IJNSA_ILi0EEESZ_SZ_EEEEENS5_IJNS4_10UnderscoreES12_S12_EEEEENS4_28SM100_TMA_2SM_LOAD_MULTICASTENS4_14ComposedLayoutINS4_7SwizzleILi3ELi4ELi3EEENS4_18smem_ptr_flag_bitsILi8EEENSX_INS5_IJNSA_ILi8EEESH_EEENS5_IJSH_SD_EEEEEEEvNS4_8identityENS4_18SM100_TMA_2SM_LOADES1F_vS1G_EENS_8epilogue10collective18CollectiveEpilogueINS1J_23Sm100TmaWarpSpecializedILi2ELi2ELi64ELb0ELb0EEEJNS5_IJSH_SH_SH_EEENS5_IJNSX_ISH_SD_EENSX_INSA_ILi64EEESD_EEEEESJ_SK_SJ_SK_NS1J_6fusion15FusionCallbacksIS1N_NS1T_17LinearCombinationISJ_fSJ_fLNS_15FloatRoundStyleE2EEES1O_S1S_JEEENS4_5SM1004TMEM4LOAD26SM100_TMEM_LOAD_32dp32b64xENS4_13SM90_TMA_LOADENS16_INS17_ILi2ELi4ELi3EEES1A_NSX_INS5_IJS1B_S1Q_EEENS5_IJS1Q_SD_EEEEEEENS4_39AutoVectorizingCopyWithAssumedAlignmentILi128EEENS4_14SM90_TMA_STOREES28_S2A_S2A_EEEvvEEEEvNT_6ParamsE,"a",@progbits
	.sectionflags	@""
	.align	4
.nv.constant0._ZN7cutlass13device_kernelINS_4gemm6kernel13GemmUniversalIN4cute5tupleIJiiiiEEENS1_10collective13CollectiveMmaINS1_35MainloopSm100TmaUmmaWarpSpecializedILi8ELi2ELi4ENS5_IJNS4_1CILi2EEENSA_ILi4EEENSA_ILi1EEEEEEEENS5_IJNSA_ILi256EEENSA_ILi128EEESH_EEENS_12float_e4m3_tENS5_IJlSD_lEEESJ_SK_NS4_8TiledMMAINS4_8MMA_AtomIJNS4_10MMA_TraitsINS4_25SM100_MMA_F8F6F4_2x1SM_SSEJSJ_SJ_fSG_SH_NS4_17integral_constantINS4_4UMMA5MajorELSR_0EEESS_NSP_INSQ_7ScaleInELST_0EEESU_EEEEEENS4_6LayoutINS5_IJSD_SD_SD_EEENS5_IJNSA_ILi0EEESZ_SZ_EEEEENS5_IJNS4_10UnderscoreES12_S12_EEEEENS4_28SM100_TMA_2SM_LOAD_MULTICASTENS4_14ComposedLayoutINS4_7SwizzleILi3ELi4ELi3EEENS4_18smem_ptr_flag_bitsILi8EEENSX_INS5_IJNSA_ILi8EEESH_EEENS5_IJSH_SD_EEEEEEEvNS4_8identityENS4_18SM100_TMA_2SM_LOADES1F_vS1G_EENS_8epilogue10collective18CollectiveEpilogueINS1J_23Sm100TmaWarpSpecializedILi2ELi2ELi64ELb0ELb0EEEJNS5_IJSH_SH_SH_EEENS5_IJNSX_ISH_SD_EENSX_INSA_ILi64EEESD_EEEEESJ_SK_SJ_SK_NS1J_6fusion15FusionCallbacksIS1N_NS1T_17LinearCombinationISJ_fSJ_fLNS_15FloatRoundStyleE2EEES1O_S1S_JEEENS4_5SM1004TMEM4LOAD26SM100_TMEM_LOAD_32dp32b64xENS4_13SM90_TMA_LOADENS16_INS17_ILi2ELi4ELi3EEES1A_NSX_INS5_IJS1B_S1Q_EEENS5_IJS1Q_SD_EEEEEEENS4_39AutoVectorizingCopyWithAssumedAlignmentILi128EEENS4_14SM90_TMA_STOREES28_S2A_S2A_EEEvvEEEEvNT_6ParamsE:
	.zero		2944


//--------------------- SYMBOLS --------------------------

	.type		.nv.reservedSmem.offset0,@object
	.size		.nv.reservedSmem.offset0,0x4
	.type		.nv.reservedSmem.cap,@object
	.size		.nv.reservedSmem.cap,0x4
	.type		__assertfail,@function
